//
// Generated by NVIDIA NVVM Compiler
//
// Compiler Build ID: CL-36424714
// Cuda compilation tools, release 13.0, V13.0.88
// Based on NVVM 20.0.0
//

.version 9.0
.target sm_100
.address_size 64

	// .globl	first_integration_kernel
.extern .shared .align 16 .b8 spos[];
.extern .shared .align 16 .b8 sdata[];

.visible .entry first_integration_kernel(
	.param .u32 first_integration_kernel_param_0,
	.param .f32 first_integration_kernel_param_1,
	.param .align 4 .b8 first_integration_kernel_param_2[12],
	.param .u64 .ptr .align 1 first_integration_kernel_param_3,
	.param .u64 .ptr .align 1 first_integration_kernel_param_4,
	.param .u64 .ptr .align 1 first_integration_kernel_param_5
)
{
	.reg .pred 	%p<8>;
	.reg .b32 	%r<6>;
	.reg .b32 	%f<47>;
	.reg .b64 	%rd<11>;
	.reg .b64 	%fd<19>;

	ld.param.f32 	%f22, [first_integration_kernel_param_2+8];
	ld.param.f32 	%f21, [first_integration_kernel_param_2+4];
	ld.param.f32 	%f20, [first_integration_kernel_param_2];
	ld.param.u32 	%r2, [first_integration_kernel_param_0];
	ld.param.f32 	%f19, [first_integration_kernel_param_1];
	ld.param.u64 	%rd2, [first_integration_kernel_param_3];
	ld.param.u64 	%rd3, [first_integration_kernel_param_4];
	ld.param.u64 	%rd4, [first_integration_kernel_param_5];
	mov.u32 	%r3, %ctaid.x;
	mov.u32 	%r4, %ntid.x;
	mov.u32 	%r5, %tid.x;
	mad.lo.s32 	%r1, %r3, %r4, %r5;
	setp.ge.u32 	%p1, %r1, %r2;
	@%p1 bra 	$L__BB0_11;
	cvta.to.global.u64 	%rd5, %rd2;
	cvta.to.global.u64 	%rd6, %rd3;
	cvta.to.global.u64 	%rd7, %rd4;
	mul.wide.s32 	%rd8, %r1, 16;
	add.s64 	%rd1, %rd5, %rd8;
	.pragma "used_bytes_mask 4095";
	ld.global.v4.f32 	{%f23, %f24, %f25, %f26}, [%rd1];
	add.s64 	%rd9, %rd6, %rd8;
	ld.global.v4.f32 	{%f27, %f28, %f29, %f30}, [%rd9];
	cvt.f64.f32 	%fd1, %f19;
	mul.f64 	%fd2, %fd1, 0d3FE0000000000000;
	add.s64 	%rd10, %rd7, %rd8;
	.pragma "used_bytes_mask 4095";
	ld.global.v4.f32 	{%f31, %f32, %f33, %f34}, [%rd10];
	cvt.f64.f32 	%fd3, %f31;
	mul.f64 	%fd4, %fd2, %fd3;
	cvt.f64.f32 	%fd5, %f30;
	div.rn.f64 	%fd6, %fd4, %fd5;
	cvt.f64.f32 	%fd7, %f27;
	add.f64 	%fd8, %fd6, %fd7;
	cvt.rn.f32.f64 	%f35, %fd8;
	cvt.f64.f32 	%fd9, %f32;
	mul.f64 	%fd10, %fd2, %fd9;
	div.rn.f64 	%fd11, %fd10, %fd5;
	cvt.f64.f32 	%fd12, %f28;
	add.f64 	%fd13, %fd11, %fd12;
	cvt.rn.f32.f64 	%f36, %fd13;
	st.global.v2.f32 	[%rd9], {%f35, %f36};
	cvt.f64.f32 	%fd14, %f33;
	mul.f64 	%fd15, %fd2, %fd14;
	div.rn.f64 	%fd16, %fd15, %fd5;
	cvt.f64.f32 	%fd17, %f29;
	add.f64 	%fd18, %fd16, %fd17;
	cvt.rn.f32.f64 	%f37, %fd18;
	st.global.f32 	[%rd9+8], %f37;
	fma.rn.f32 	%f4, %f19, %f35, %f23;
	fma.rn.f32 	%f5, %f19, %f36, %f24;
	fma.rn.f32 	%f6, %f19, %f37, %f25;
	mul.f32 	%f7, %f20, 0f3F000000;
	setp.leu.f32 	%p2, %f4, %f7;
	@%p2 bra 	$L__BB0_3;
	sub.f32 	%f44, %f4, %f20;
	bra.uni 	$L__BB0_4;
$L__BB0_3:
	neg.f32 	%f38, %f7;
	setp.lt.f32 	%p3, %f4, %f38;
	add.f32 	%f39, %f20, %f4;
	selp.f32 	%f44, %f39, %f4, %p3;
$L__BB0_4:
	st.global.f32 	[%rd1], %f44;
	mul.f32 	%f11, %f21, 0f3F000000;
	setp.leu.f32 	%p4, %f5, %f11;
	@%p4 bra 	$L__BB0_6;
	sub.f32 	%f45, %f5, %f21;
	bra.uni 	$L__BB0_7;
$L__BB0_6:
	neg.f32 	%f40, %f11;
	setp.lt.f32 	%p5, %f5, %f40;
	add.f32 	%f41, %f21, %f5;
	selp.f32 	%f45, %f41, %f5, %p5;
$L__BB0_7:
	st.global.f32 	[%rd1+4], %f45;
	mul.f32 	%f15, %f22, 0f3F000000;
	setp.leu.f32 	%p6, %f6, %f15;
	@%p6 bra 	$L__BB0_9;
	sub.f32 	%f46, %f6, %f22;
	bra.uni 	$L__BB0_10;
$L__BB0_9:
	neg.f32 	%f42, %f15;
	setp.lt.f32 	%p7, %f6, %f42;
	add.f32 	%f43, %f22, %f6;
	selp.f32 	%f46, %f43, %f6, %p7;
$L__BB0_10:
	st.global.f32 	[%rd1+8], %f46;
$L__BB0_11:
	ret;

}
	// .globl	force_calculation_kernel
.visible .entry force_calculation_kernel(
	.param .u32 force_calculation_kernel_param_0,
	.param .align 4 .b8 force_calculation_kernel_param_1[12],
	.param .align 4 .b8 force_calculation_kernel_param_2[12],
	.param .align 4 .b8 force_calculation_kernel_param_3[12],
	.param .u64 .ptr .align 1 force_calculation_kernel_param_4,
	.param .u64 .ptr .align 1 force_calculation_kernel_param_5,
	.param .f32 force_calculation_kernel_param_6
)
{
	.reg .pred 	%p<46>;
	.reg .b32 	%r<50>;
	.reg .b32 	%f<268>;
	.reg .b64 	%rd<12>;

	ld.param.f32 	%f1, [force_calculation_kernel_param_1];
	ld.param.f32 	%f2, [force_calculation_kernel_param_1+4];
	ld.param.f32 	%f3, [force_calculation_kernel_param_1+8];
	ld.param.f32 	%f4, [force_calculation_kernel_param_2];
	ld.param.f32 	%f5, [force_calculation_kernel_param_2+4];
	ld.param.f32 	%f6, [force_calculation_kernel_param_2+8];
	ld.param.f32 	%f7, [force_calculation_kernel_param_3];
	ld.param.f32 	%f8, [force_calculation_kernel_param_3+4];
	ld.param.f32 	%f9, [force_calculation_kernel_param_3+8];
	ld.param.u32 	%r26, [force_calculation_kernel_param_0];
	ld.param.u64 	%rd3, [force_calculation_kernel_param_4];
	ld.param.f32 	%f117, [force_calculation_kernel_param_6];
	cvta.to.global.u64 	%rd1, %rd3;
	mov.u32 	%r27, %ctaid.x;
	mov.u32 	%r1, %ntid.x;
	mul.lo.s32 	%r2, %r27, %r1;
	mov.u32 	%r3, %tid.x;
	add.s32 	%r4, %r2, %r3;
	setp.ge.u32 	%p1, %r4, %r26;
	mov.f32 	%f208, 0f00000000;
	mov.f32 	%f209, %f208;
	mov.f32 	%f210, %f208;
	mov.f32 	%f211, %f208;
	@%p1 bra 	$L__BB1_2;
	mul.wide.s32 	%rd4, %r4, 16;
	add.s64 	%rd5, %rd1, %rd4;
	ld.global.v4.f32 	{%f211, %f210, %f209, %f208}, [%rd5];
$L__BB1_2:
	setp.eq.s32 	%p2, %r26, 0;
	mov.f32 	%f258, 0f00000000;
	mov.f32 	%f259, %f258;
	mov.f32 	%f260, %f258;
	mov.f32 	%f261, %f258;
	@%p2 bra 	$L__BB1_30;
	mul.f32 	%f18, %f1, 0f3F000000;
	neg.f32 	%f19, %f18;
	mul.f32 	%f20, %f2, 0f3F000000;
	neg.f32 	%f21, %f20;
	mul.f32 	%f22, %f3, 0f3F000000;
	neg.f32 	%f23, %f22;
	neg.s32 	%r5, %r4;
	mov.f32 	%f261, 0f00000000;
	mov.b32 	%r44, 0;
	mov.u32 	%r43, %r26;
	mov.f32 	%f260, %f261;
	mov.f32 	%f259, %f261;
	mov.f32 	%f258, %f261;
$L__BB1_4:
	min.u32 	%r8, %r1, %r43;
	max.u32 	%r9, %r8, 1;
	add.s32 	%r10, %r44, %r3;
	setp.ge.u32 	%p3, %r10, %r26;
	mov.f32 	%f218, 0f00000000;
	mov.f32 	%f219, %f218;
	mov.f32 	%f220, %f218;
	mov.f32 	%f221, %f218;
	@%p3 bra 	$L__BB1_6;
	mul.wide.u32 	%rd6, %r10, 16;
	add.s64 	%rd7, %rd1, %rd6;
	ld.global.v4.f32 	{%f221, %f220, %f219, %f218}, [%rd7];
$L__BB1_6:
	setp.ge.u32 	%p4, %r4, %r26;
	bar.sync 	0;
	shl.b32 	%r30, %r3, 4;
	mov.u32 	%r31, spos;
	add.s32 	%r32, %r31, %r30;
	st.shared.v4.f32 	[%r32], {%f221, %f220, %f219, %f218};
	bar.sync 	0;
	setp.eq.s32 	%p5, %r26, %r44;
	or.pred  	%p6, %p4, %p5;
	@%p6 bra 	$L__BB1_29;
	setp.lt.u32 	%p7, %r8, 2;
	mov.b32 	%r49, 0;
	@%p7 bra 	$L__BB1_22;
	and.b32  	%r35, %r9, -2;
	neg.s32 	%r48, %r35;
	add.s32 	%r46, %r5, %r44;
	not.b32 	%r36, %r44;
	add.s32 	%r45, %r36, %r4;
	mov.u32 	%r37, spos;
	add.s32 	%r47, %r37, 16;
$L__BB1_9:
	setp.eq.s32 	%p8, %r45, -1;
	@%p8 bra 	$L__BB1_15;
	ld.shared.v4.f32 	{%f124, %f125, %f126, %f127}, [%r47+-16];
	sub.f32 	%f128, %f211, %f124;
	setp.gt.f32 	%p9, %f128, %f18;
	sub.f32 	%f129, %f128, %f1;
	setp.lt.f32 	%p10, %f128, %f19;
	add.f32 	%f130, %f1, %f128;
	selp.f32 	%f131, %f130, %f128, %p10;
	selp.f32 	%f44, %f129, %f131, %p9;
	sub.f32 	%f132, %f210, %f125;
	setp.gt.f32 	%p11, %f132, %f20;
	sub.f32 	%f133, %f132, %f2;
	setp.lt.f32 	%p12, %f132, %f21;
	add.f32 	%f134, %f2, %f132;
	selp.f32 	%f135, %f134, %f132, %p12;
	selp.f32 	%f45, %f133, %f135, %p11;
	sub.f32 	%f136, %f209, %f126;
	setp.gt.f32 	%p13, %f136, %f22;
	sub.f32 	%f137, %f136, %f3;
	setp.lt.f32 	%p14, %f136, %f23;
	add.f32 	%f138, %f3, %f136;
	selp.f32 	%f139, %f138, %f136, %p14;
	selp.f32 	%f46, %f137, %f139, %p13;
	add.f32 	%f47, %f208, %f127;
	mul.f32 	%f140, %f45, %f45;
	fma.rn.f32 	%f141, %f44, %f44, %f140;
	fma.rn.f32 	%f48, %f46, %f46, %f141;
	setp.geu.f32 	%p15, %f48, %f117;
	@%p15 bra 	$L__BB1_15;
	setp.eq.f32 	%p16, %f47, 0f40000000;
	mov.f32 	%f228, %f4;
	mov.f32 	%f229, %f7;
	@%p16 bra 	$L__BB1_14;
	setp.eq.f32 	%p17, %f47, 0f40400000;
	mov.f32 	%f228, %f5;
	mov.f32 	%f229, %f8;
	@%p17 bra 	$L__BB1_14;
	setp.eq.f32 	%p18, %f47, 0f40800000;
	selp.f32 	%f228, %f6, %f242, %p18;
	selp.f32 	%f229, %f9, %f243, %p18;
$L__BB1_14:
	rcp.rn.f32 	%f142, %f48;
	mul.f32 	%f143, %f142, %f142;
	mul.f32 	%f144, %f142, %f143;
	mul.f32 	%f145, %f142, %f144;
	mul.f32 	%f146, %f228, 0f41400000;
	mul.f32 	%f147, %f229, 0fC0C00000;
	fma.rn.f32 	%f148, %f144, %f146, %f147;
	mul.f32 	%f149, %f145, %f148;
	mul.f32 	%f150, %f144, %f228;
	sub.f32 	%f151, %f150, %f229;
	fma.rn.f32 	%f258, %f44, %f149, %f258;
	fma.rn.f32 	%f259, %f45, %f149, %f259;
	fma.rn.f32 	%f260, %f46, %f149, %f260;
	fma.rn.f32 	%f261, %f144, %f151, %f261;
	mov.f32 	%f242, %f228;
	mov.f32 	%f243, %f229;
$L__BB1_15:
	setp.eq.s32 	%p19, %r46, -1;
	@%p19 bra 	$L__BB1_21;
	ld.shared.v4.f32 	{%f152, %f153, %f154, %f155}, [%r47];
	sub.f32 	%f156, %f211, %f152;
	setp.gt.f32 	%p20, %f156, %f18;
	sub.f32 	%f157, %f156, %f1;
	setp.lt.f32 	%p21, %f156, %f19;
	add.f32 	%f158, %f1, %f156;
	selp.f32 	%f159, %f158, %f156, %p21;
	selp.f32 	%f63, %f157, %f159, %p20;
	sub.f32 	%f160, %f210, %f153;
	setp.gt.f32 	%p22, %f160, %f20;
	sub.f32 	%f161, %f160, %f2;
	setp.lt.f32 	%p23, %f160, %f21;
	add.f32 	%f162, %f2, %f160;
	selp.f32 	%f163, %f162, %f160, %p23;
	selp.f32 	%f64, %f161, %f163, %p22;
	sub.f32 	%f164, %f209, %f154;
	setp.gt.f32 	%p24, %f164, %f22;
	sub.f32 	%f165, %f164, %f3;
	setp.lt.f32 	%p25, %f164, %f23;
	add.f32 	%f166, %f3, %f164;
	selp.f32 	%f167, %f166, %f164, %p25;
	selp.f32 	%f65, %f165, %f167, %p24;
	add.f32 	%f66, %f208, %f155;
	mul.f32 	%f168, %f64, %f64;
	fma.rn.f32 	%f169, %f63, %f63, %f168;
	fma.rn.f32 	%f67, %f65, %f65, %f169;
	setp.geu.f32 	%p26, %f67, %f117;
	@%p26 bra 	$L__BB1_21;
	setp.eq.f32 	%p27, %f66, 0f40000000;
	mov.f32 	%f236, %f4;
	mov.f32 	%f237, %f7;
	@%p27 bra 	$L__BB1_20;
	setp.eq.f32 	%p28, %f66, 0f40400000;
	mov.f32 	%f236, %f5;
	mov.f32 	%f237, %f8;
	@%p28 bra 	$L__BB1_20;
	setp.eq.f32 	%p29, %f66, 0f40800000;
	selp.f32 	%f236, %f6, %f242, %p29;
	selp.f32 	%f237, %f9, %f243, %p29;
$L__BB1_20:
	rcp.rn.f32 	%f170, %f67;
	mul.f32 	%f171, %f170, %f170;
	mul.f32 	%f172, %f170, %f171;
	mul.f32 	%f173, %f170, %f172;
	mul.f32 	%f174, %f236, 0f41400000;
	mul.f32 	%f175, %f237, 0fC0C00000;
	fma.rn.f32 	%f176, %f172, %f174, %f175;
	mul.f32 	%f177, %f173, %f176;
	mul.f32 	%f178, %f172, %f236;
	sub.f32 	%f179, %f178, %f237;
	fma.rn.f32 	%f258, %f63, %f177, %f258;
	fma.rn.f32 	%f259, %f64, %f177, %f259;
	fma.rn.f32 	%f260, %f65, %f177, %f260;
	fma.rn.f32 	%f261, %f172, %f179, %f261;
	mov.f32 	%f242, %f236;
	mov.f32 	%f243, %f237;
$L__BB1_21:
	and.b32  	%r49, %r9, 2046;
	add.s32 	%r48, %r48, 2;
	add.s32 	%r47, %r47, 32;
	add.s32 	%r46, %r46, 2;
	add.s32 	%r45, %r45, -2;
	setp.ne.s32 	%p30, %r48, 0;
	@%p30 bra 	$L__BB1_9;
$L__BB1_22:
	and.b32  	%r38, %r9, 1;
	setp.eq.b32 	%p31, %r38, 1;
	not.pred 	%p32, %p31;
	@%p32 bra 	$L__BB1_29;
	add.s32 	%r39, %r49, %r44;
	setp.eq.s32 	%p33, %r4, %r39;
	@%p33 bra 	$L__BB1_29;
	shl.b32 	%r40, %r49, 4;
	mov.u32 	%r41, spos;
	add.s32 	%r42, %r41, %r40;
	ld.shared.v4.f32 	{%f180, %f181, %f182, %f183}, [%r42];
	sub.f32 	%f184, %f211, %f180;
	setp.gt.f32 	%p34, %f184, %f18;
	sub.f32 	%f185, %f184, %f1;
	setp.lt.f32 	%p35, %f184, %f19;
	add.f32 	%f186, %f1, %f184;
	selp.f32 	%f187, %f186, %f184, %p35;
	selp.f32 	%f94, %f185, %f187, %p34;
	sub.f32 	%f188, %f210, %f181;
	setp.gt.f32 	%p36, %f188, %f20;
	sub.f32 	%f189, %f188, %f2;
	setp.lt.f32 	%p37, %f188, %f21;
	add.f32 	%f190, %f2, %f188;
	selp.f32 	%f191, %f190, %f188, %p37;
	selp.f32 	%f95, %f189, %f191, %p36;
	sub.f32 	%f192, %f209, %f182;
	setp.gt.f32 	%p38, %f192, %f22;
	sub.f32 	%f193, %f192, %f3;
	setp.lt.f32 	%p39, %f192, %f23;
	add.f32 	%f194, %f3, %f192;
	selp.f32 	%f195, %f194, %f192, %p39;
	selp.f32 	%f96, %f193, %f195, %p38;
	add.f32 	%f97, %f208, %f183;
	mul.f32 	%f196, %f95, %f95;
	fma.rn.f32 	%f197, %f94, %f94, %f196;
	fma.rn.f32 	%f98, %f96, %f96, %f197;
	setp.geu.f32 	%p40, %f98, %f117;
	@%p40 bra 	$L__BB1_29;
	setp.eq.f32 	%p41, %f97, 0f40000000;
	mov.f32 	%f256, %f4;
	mov.f32 	%f257, %f7;
	@%p41 bra 	$L__BB1_28;
	setp.eq.f32 	%p42, %f97, 0f40400000;
	mov.f32 	%f256, %f5;
	mov.f32 	%f257, %f8;
	@%p42 bra 	$L__BB1_28;
	setp.eq.f32 	%p43, %f97, 0f40800000;
	selp.f32 	%f256, %f6, %f242, %p43;
	selp.f32 	%f257, %f9, %f243, %p43;
$L__BB1_28:
	rcp.rn.f32 	%f198, %f98;
	mul.f32 	%f199, %f198, %f198;
	mul.f32 	%f200, %f198, %f199;
	mul.f32 	%f201, %f198, %f200;
	mul.f32 	%f202, %f256, 0f41400000;
	mul.f32 	%f203, %f257, 0fC0C00000;
	fma.rn.f32 	%f204, %f200, %f202, %f203;
	mul.f32 	%f205, %f201, %f204;
	mul.f32 	%f206, %f200, %f256;
	sub.f32 	%f207, %f206, %f257;
	fma.rn.f32 	%f258, %f94, %f205, %f258;
	fma.rn.f32 	%f259, %f95, %f205, %f259;
	fma.rn.f32 	%f260, %f96, %f205, %f260;
	fma.rn.f32 	%f261, %f200, %f207, %f261;
	mov.f32 	%f242, %f256;
	mov.f32 	%f243, %f257;
$L__BB1_29:
	add.s32 	%r44, %r44, %r1;
	setp.lt.u32 	%p44, %r44, %r26;
	sub.s32 	%r43, %r43, %r1;
	@%p44 bra 	$L__BB1_4;
$L__BB1_30:
	setp.ge.u32 	%p45, %r4, %r26;
	@%p45 bra 	$L__BB1_32;
	ld.param.u64 	%rd11, [force_calculation_kernel_param_5];
	cvta.to.global.u64 	%rd8, %rd11;
	mul.wide.s32 	%rd9, %r4, 16;
	add.s64 	%rd10, %rd8, %rd9;
	st.global.v4.f32 	[%rd10], {%f258, %f259, %f260, %f261};
$L__BB1_32:
	ret;

}
	// .globl	second_integration_kernel
.visible .entry second_integration_kernel(
	.param .u32 second_integration_kernel_param_0,
	.param .f32 second_integration_kernel_param_1,
	.param .u64 .ptr .align 1 second_integration_kernel_param_2,
	.param .u64 .ptr .align 1 second_integration_kernel_param_3
)
{
	.reg .pred 	%p<2>;
	.reg .b32 	%r<6>;
	.reg .b32 	%f<13>;
	.reg .b64 	%rd<8>;
	.reg .b64 	%fd<19>;

	ld.param.u32 	%r2, [second_integration_kernel_param_0];
	ld.param.f32 	%f1, [second_integration_kernel_param_1];
	ld.param.u64 	%rd1, [second_integration_kernel_param_2];
	ld.param.u64 	%rd2, [second_integration_kernel_param_3];
	mov.u32 	%r3, %ctaid.x;
	mov.u32 	%r4, %ntid.x;
	mov.u32 	%r5, %tid.x;
	mad.lo.s32 	%r1, %r3, %r4, %r5;
	setp.ge.u32 	%p1, %r1, %r2;
	@%p1 bra 	$L__BB2_2;
	cvta.to.global.u64 	%rd3, %rd1;
	cvta.to.global.u64 	%rd4, %rd2;
	mul.wide.s32 	%rd5, %r1, 16;
	add.s64 	%rd6, %rd3, %rd5;
	ld.global.v4.f32 	{%f2, %f3, %f4, %f5}, [%rd6];
	cvt.f64.f32 	%fd1, %f1;
	mul.f64 	%fd2, %fd1, 0d3FE0000000000000;
	add.s64 	%rd7, %rd4, %rd5;
	.pragma "used_bytes_mask 4095";
	ld.global.v4.f32 	{%f6, %f7, %f8, %f9}, [%rd7];
	cvt.f64.f32 	%fd3, %f6;
	mul.f64 	%fd4, %fd2, %fd3;
	cvt.f64.f32 	%fd5, %f5;
	div.rn.f64 	%fd6, %fd4, %fd5;
	cvt.f64.f32 	%fd7, %f2;
	add.f64 	%fd8, %fd6, %fd7;
	cvt.rn.f32.f64 	%f10, %fd8;
	cvt.f64.f32 	%fd9, %f7;
	mul.f64 	%fd10, %fd2, %fd9;
	div.rn.f64 	%fd11, %fd10, %fd5;
	cvt.f64.f32 	%fd12, %f3;
	add.f64 	%fd13, %fd11, %fd12;
	cvt.rn.f32.f64 	%f11, %fd13;
	st.global.v2.f32 	[%rd6], {%f10, %f11};
	cvt.f64.f32 	%fd14, %f8;
	mul.f64 	%fd15, %fd2, %fd14;
	div.rn.f64 	%fd16, %fd15, %fd5;
	cvt.f64.f32 	%fd17, %f4;
	add.f64 	%fd18, %fd16, %fd17;
	cvt.rn.f32.f64 	%f12, %fd18;
	st.global.f32 	[%rd6+8], %f12;
$L__BB2_2:
	ret;

}
	// .globl	_Z24compute_info_sums_kerneljP6float4S0_P6float2
.visible .entry _Z24compute_info_sums_kerneljP6float4S0_P6float2(
	.param .u32 _Z24compute_info_sums_kerneljP6float4S0_P6float2_param_0,
	.param .u64 .ptr .align 1 _Z24compute_info_sums_kerneljP6float4S0_P6float2_param_1,
	.param .u64 .ptr .align 1 _Z24compute_info_sums_kerneljP6float4S0_P6float2_param_2,
	.param .u64 .ptr .align 1 _Z24compute_info_sums_kerneljP6float4S0_P6float2_param_3
)
{
	.reg .pred 	%p<7>;
	.reg .b32 	%r<17>;
	.reg .b32 	%f<33>;
	.reg .b64 	%rd<15>;

	ld.param.u32 	%r9, [_Z24compute_info_sums_kerneljP6float4S0_P6float2_param_0];
	ld.param.u64 	%rd4, [_Z24compute_info_sums_kerneljP6float4S0_P6float2_param_1];
	ld.param.u64 	%rd5, [_Z24compute_info_sums_kerneljP6float4S0_P6float2_param_2];
	ld.param.u64 	%rd3, [_Z24compute_info_sums_kerneljP6float4S0_P6float2_param_3];
	cvta.to.global.u64 	%rd1, %rd5;
	cvta.to.global.u64 	%rd2, %rd4;
	mov.u32 	%r1, %ctaid.x;
	mov.u32 	%r16, %ntid.x;
	mul.lo.s32 	%r10, %r16, %r1;
	shl.b32 	%r11, %r10, 1;
	mov.u32 	%r3, %tid.x;
	add.s32 	%r4, %r11, %r3;
	setp.ge.u32 	%p1, %r4, %r9;
	mov.f32 	%f31, 0f00000000;
	mov.f32 	%f32, %f31;
	@%p1 bra 	$L__BB3_3;
	mul.wide.s32 	%rd6, %r4, 16;
	add.s64 	%rd7, %rd2, %rd6;
	ld.global.v4.f32 	{%f8, %f9, %f10, %f11}, [%rd7];
	mul.f32 	%f12, %f9, %f9;
	fma.rn.f32 	%f13, %f8, %f8, %f12;
	fma.rn.f32 	%f14, %f10, %f10, %f13;
	mul.f32 	%f32, %f11, %f14;
	add.s64 	%rd8, %rd1, %rd6;
	ld.global.f32 	%f31, [%rd8+12];
	add.s32 	%r5, %r4, %r16;
	setp.ge.u32 	%p2, %r5, %r9;
	@%p2 bra 	$L__BB3_3;
	mul.wide.u32 	%rd9, %r5, 16;
	add.s64 	%rd10, %rd2, %rd9;
	ld.global.v4.f32 	{%f15, %f16, %f17, %f18}, [%rd10];
	mul.f32 	%f19, %f16, %f16;
	fma.rn.f32 	%f20, %f15, %f15, %f19;
	fma.rn.f32 	%f21, %f17, %f17, %f20;
	fma.rn.f32 	%f32, %f18, %f21, %f32;
	add.s64 	%rd11, %rd1, %rd9;
	ld.global.f32 	%f22, [%rd11+12];
	add.f32 	%f31, %f31, %f22;
$L__BB3_3:
	shl.b32 	%r12, %r3, 3;
	mov.u32 	%r13, sdata;
	add.s32 	%r6, %r13, %r12;
	st.shared.v2.f32 	[%r6], {%f32, %f31};
	bar.sync 	0;
	setp.lt.u32 	%p3, %r16, 2;
	@%p3 bra 	$L__BB3_7;
$L__BB3_4:
	shr.u32 	%r8, %r16, 1;
	setp.ge.u32 	%p4, %r3, %r8;
	@%p4 bra 	$L__BB3_6;
	shl.b32 	%r14, %r8, 3;
	add.s32 	%r15, %r6, %r14;
	ld.shared.v2.f32 	{%f23, %f24}, [%r15];
	ld.shared.v2.f32 	{%f25, %f26}, [%r6];
	add.f32 	%f27, %f23, %f25;
	add.f32 	%f28, %f24, %f26;
	st.shared.v2.f32 	[%r6], {%f27, %f28};
$L__BB3_6:
	bar.sync 	0;
	setp.gt.u32 	%p5, %r16, 3;
	mov.u32 	%r16, %r8;
	@%p5 bra 	$L__BB3_4;
$L__BB3_7:
	setp.ne.s32 	%p6, %r3, 0;
	@%p6 bra 	$L__BB3_9;
	ld.shared.v2.f32 	{%f29, %f30}, [sdata];
	cvta.to.global.u64 	%rd12, %rd3;
	mul.wide.u32 	%rd13, %r1, 8;
	add.s64 	%rd14, %rd12, %rd13;
	st.global.v2.f32 	[%rd14], {%f29, %f30};
$L__BB3_9:
	ret;

}
	// .globl	_Z25compute_info_final_kerneljPfP6float2j
.visible .entry _Z25compute_info_final_kerneljPfP6float2j(
	.param .u32 _Z25compute_info_final_kerneljPfP6float2j_param_0,
	.param .u64 .ptr .align 1 _Z25compute_info_final_kerneljPfP6float2j_param_1,
	.param .u64 .ptr .align 1 _Z25compute_info_final_kerneljPfP6float2j_param_2,
	.param .u32 _Z25compute_info_final_kerneljPfP6float2j_param_3
)
{
	.reg .pred 	%p<10>;
	.reg .b32 	%r<22>;
	.reg .b32 	%f<41>;
	.reg .b64 	%rd<9>;
	.reg .b64 	%fd<5>;

	ld.param.u32 	%r11, [_Z25compute_info_final_kerneljPfP6float2j_param_0];
	ld.param.u64 	%rd2, [_Z25compute_info_final_kerneljPfP6float2j_param_1];
	ld.param.u64 	%rd3, [_Z25compute_info_final_kerneljPfP6float2j_param_2];
	ld.param.u32 	%r12, [_Z25compute_info_final_kerneljPfP6float2j_param_3];
	cvta.to.global.u64 	%rd1, %rd3;
	setp.eq.s32 	%p1, %r12, 0;
	mov.f32 	%f39, 0f00000000;
	mov.f32 	%f40, %f39;
	@%p1 bra 	$L__BB4_14;
	mov.u32 	%r1, %tid.x;
	mov.u32 	%r2, %ntid.x;
	shl.b32 	%r14, %r1, 3;
	mov.u32 	%r15, sdata;
	add.s32 	%r3, %r15, %r14;
	shl.b32 	%r4, %r2, 1;
	mov.f32 	%f38, 0f00000000;
	mov.b32 	%r20, 0;
	mov.f32 	%f37, %f38;
$L__BB4_2:
	add.s32 	%r6, %r20, %r1;
	setp.ge.u32 	%p2, %r6, %r12;
	mov.f32 	%f35, 0f00000000;
	mov.f32 	%f36, %f35;
	@%p2 bra 	$L__BB4_5;
	mul.wide.u32 	%rd4, %r6, 8;
	add.s64 	%rd5, %rd1, %rd4;
	ld.global.v2.f32 	{%f36, %f35}, [%rd5];
	add.s32 	%r7, %r6, %r2;
	setp.ge.u32 	%p3, %r7, %r12;
	@%p3 bra 	$L__BB4_5;
	mul.wide.u32 	%rd6, %r7, 8;
	add.s64 	%rd7, %rd1, %rd6;
	ld.global.v2.f32 	{%f20, %f21}, [%rd7];
	add.f32 	%f36, %f36, %f20;
	add.f32 	%f35, %f35, %f21;
$L__BB4_5:
	setp.lt.u32 	%p4, %r2, 2;
	st.shared.v2.f32 	[%r3], {%f36, %f35};
	bar.sync 	0;
	@%p4 bra 	$L__BB4_10;
	mov.u32 	%r21, %r2;
$L__BB4_7:
	shr.u32 	%r9, %r21, 1;
	setp.ge.u32 	%p5, %r1, %r9;
	@%p5 bra 	$L__BB4_9;
	shl.b32 	%r16, %r9, 3;
	add.s32 	%r17, %r3, %r16;
	ld.shared.v2.f32 	{%f22, %f23}, [%r17];
	ld.shared.v2.f32 	{%f24, %f25}, [%r3];
	add.f32 	%f26, %f22, %f24;
	add.f32 	%f27, %f23, %f25;
	st.shared.v2.f32 	[%r3], {%f26, %f27};
$L__BB4_9:
	bar.sync 	0;
	setp.gt.u32 	%p6, %r21, 3;
	mov.u32 	%r21, %r9;
	@%p6 bra 	$L__BB4_7;
$L__BB4_10:
	setp.ne.s32 	%p7, %r1, 0;
	@%p7 bra 	$L__BB4_12;
	ld.shared.v2.f32 	{%f28, %f29}, [sdata];
	add.f32 	%f38, %f38, %f28;
	add.f32 	%f37, %f37, %f29;
$L__BB4_12:
	add.s32 	%r20, %r20, %r4;
	setp.lt.u32 	%p8, %r20, %r12;
	@%p8 bra 	$L__BB4_2;
	mul.f32 	%f40, %f38, 0f3F000000;
	mul.f32 	%f39, %f37, 0f3F000000;
$L__BB4_14:
	mov.u32 	%r18, %tid.x;
	setp.ne.s32 	%p9, %r18, 0;
	@%p9 bra 	$L__BB4_16;
	cvta.to.global.u64 	%rd8, %rd2;
	mad.lo.s32 	%r19, %r11, 3, -3;
	cvt.f64.f32 	%fd1, %f40;
	add.f64 	%fd2, %fd1, %fd1;
	cvt.rn.f32.u32 	%f30, %r19;
	cvt.f64.f32 	%fd3, %f30;
	div.rn.f64 	%fd4, %fd2, %fd3;
	cvt.rn.f32.f64 	%f31, %fd4;
	add.f32 	%f32, %f39, %f40;
	st.global.f32 	[%rd8], %f31;
	st.global.f32 	[%rd8+4], %f39;
	st.global.f32 	[%rd8+8], %f32;
$L__BB4_16:
	ret;

}


// ===== COMPILED SASS (sm_100) =====

	.target	sm_100

	.elftype	@"ET_EXEC"


//--------------------- .note.nv.tkinfo           --------------------------
	.section	.note.nv.tkinfo,"",@"SHT_NOTE"
	.sectionflags	@"SHF_NOTE_NV_TKINFO"
	.tkinfo
        /*0018*/ 	.word	0x00000002
        /*0030*/ 	.string	""
        /*0030*/ 	.string	"ptxas"
        /*0030*/ 	.string	"Cuda compilation tools, release 13.0, V13.0.88"
        /*0030*/ 	.string	"Build cuda_13.0.r13.0/compiler.36424714_0"
        /*0030*/ 	.string	"-arch sm_100 -m 64 "



//--------------------- .note.nv.cuinfo           --------------------------
	.section	.note.nv.cuinfo,"",@"SHT_NOTE"
	.sectionflags	@"SHF_NOTE_NV_CUINFO"
        /*0018*/ 	.short	0x0002
        /*001a*/ 	.short	0x0064
        /*001c*/ 	.short	0x0082
	.zero		2


//--------------------- .nv.info                  --------------------------
	.section	.nv.info,"",@"SHT_CUDA_INFO"
	.align	4


	//----- nvinfo : EIATTR_REGCOUNT
	.align		4
        /*0000*/ 	.byte	0x04, 0x2f
        /*0002*/ 	.short	(.L_1 - .L_0)
	.align		4
.L_0:
        /*0004*/ 	.word	index@(first_integration_kernel)
        /*0008*/ 	.word	0x00000027


	//----- nvinfo : EIATTR_FRAME_SIZE
	.align		4
.L_1:
        /*000c*/ 	.byte	0x04, 0x11
        /*000e*/ 	.short	(.L_3 - .L_2)
	.align		4
.L_2:
        /*0010*/ 	.word	index@($__internal_3_$__cuda_sm20_div_rn_f64_full)
        /*0014*/ 	.word	0x00000000


	//----- nvinfo : EIATTR_FRAME_SIZE
	.align		4
.L_3:
        /*0018*/ 	.byte	0x04, 0x11
        /*001a*/ 	.short	(.L_5 - .L_4)
	.align		4
.L_4:
        /*001c*/ 	.word	index@(first_integration_kernel)
        /*0020*/ 	.word	0x00000000


	//----- nvinfo : EIATTR_REGCOUNT
	.align		4
.L_5:
        /*0024*/ 	.byte	0x04, 0x2f
        /*0026*/ 	.short	(.L_7 - .L_6)
	.align		4
.L_6:
        /*0028*/ 	.word	index@(force_calculation_kernel)
        /*002c*/ 	.word	0x0000001f


	//----- nvinfo : EIATTR_FRAME_SIZE
	.align		4
.L_7:
        /*0030*/ 	.byte	0x04, 0x11
        /*0032*/ 	.short	(.L_9 - .L_8)
	.align		4
.L_8:
        /*0034*/ 	.word	index@($__internal_2_$__cuda_sm20_rcp_rn_f32_slowpath)
        /*0038*/ 	.word	0x00000000


	//----- nvinfo : EIATTR_FRAME_SIZE
	.align		4
.L_9:
        /*003c*/ 	.byte	0x04, 0x11
        /*003e*/ 	.short	(.L_11 - .L_10)
	.align		4
.L_10:
        /*0040*/ 	.word	index@(force_calculation_kernel)
        /*0044*/ 	.word	0x00000000


	//----- nvinfo : EIATTR_REGCOUNT
	.align		4
.L_11:
        /*0048*/ 	.byte	0x04, 0x2f
        /*004a*/ 	.short	(.L_13 - .L_12)
	.align		4
.L_12:
        /*004c*/ 	.word	index@(second_integration_kernel)
        /*0050*/ 	.word	0x00000020


	//----- nvinfo : EIATTR_FRAME_SIZE
	.align		4
.L_13:
        /*0054*/ 	.byte	0x04, 0x11
        /*0056*/ 	.short	(.L_15 - .L_14)
	.align		4
.L_14:
        /*0058*/ 	.word	index@($__internal_1_$__cuda_sm20_div_rn_f64_full)
        /*005c*/ 	.word	0x00000000


	//----- nvinfo : EIATTR_FRAME_SIZE
	.align		4
.L_15:
        /*0060*/ 	.byte	0x04, 0x11
        /*0062*/ 	.short	(.L_17 - .L_16)
	.align		4
.L_16:
        /*0064*/ 	.word	index@(second_integration_kernel)
        /*0068*/ 	.word	0x00000000


	//----- nvinfo : EIATTR_REGCOUNT
	.align		4
.L_17:
        /*006c*/ 	.byte	0x04, 0x2f
        /*006e*/ 	.short	(.L_19 - .L_18)
	.align		4
.L_18:
        /*0070*/ 	.word	index@(_Z24compute_info_sums_kerneljP6float4S0_P6float2)
        /*0074*/ 	.word	0x00000018


	//----- nvinfo : EIATTR_FRAME_SIZE
	.align		4
.L_19:
        /*0078*/ 	.byte	0x04, 0x11
        /*007a*/ 	.short	(.L_21 - .L_20)
	.align		4
.L_20:
        /*007c*/ 	.word	index@(_Z24compute_info_sums_kerneljP6float4S0_P6float2)
        /*0080*/ 	.word	0x00000000


	//----- nvinfo : EIATTR_REGCOUNT
	.align		4
.L_21:
        /*0084*/ 	.byte	0x04, 0x2f
        /*0086*/ 	.short	(.L_23 - .L_22)
	.align		4
.L_22:
        /*0088*/ 	.word	index@(_Z25compute_info_final_kerneljPfP6float2j)
        /*008c*/ 	.word	0x0000001a


	//----- nvinfo : EIATTR_FRAME_SIZE
	.align		4
.L_23:
        /*0090*/ 	.byte	0x04, 0x11
        /*0092*/ 	.short	(.L_25 - .L_24)
	.align		4
.L_24:
        /*0094*/ 	.word	index@($__internal_0_$__cuda_sm20_div_rn_f64_full)
        /*0098*/ 	.word	0x00000000


	//----- nvinfo : EIATTR_FRAME_SIZE
	.align		4
.L_25:
        /*009c*/ 	.byte	0x04, 0x11
        /*009e*/ 	.short	(.L_27 - .L_26)
	.align		4
.L_26:
        /*00a0*/ 	.word	index@(_Z25compute_info_final_kerneljPfP6float2j)
        /*00a4*/ 	.word	0x00000000


	//----- nvinfo : EIATTR_MIN_STACK_SIZE
	.align		4
.L_27:
        /*00a8*/ 	.byte	0x04, 0x12
        /*00aa*/ 	.short	(.L_29 - .L_28)
	.align		4
.L_28:
        /*00ac*/ 	.word	index@(_Z25compute_info_final_kerneljPfP6float2j)
        /*00b0*/ 	.word	0x00000000


	//----- nvinfo : EIATTR_MIN_STACK_SIZE
	.align		4
.L_29:
        /*00b4*/ 	.byte	0x04, 0x12
        /*00b6*/ 	.short	(.L_31 - .L_30)
	.align		4
.L_30:
        /*00b8*/ 	.word	index@(_Z24compute_info_sums_kerneljP6float4S0_P6float2)
        /*00bc*/ 	.word	0x00000000


	//----- nvinfo : EIATTR_MIN_STACK_SIZE
	.align		4
.L_31:
        /*00c0*/ 	.byte	0x04, 0x12
        /*00c2*/ 	.short	(.L_33 - .L_32)
	.align		4
.L_32:
        /*00c4*/ 	.word	index@(second_integration_kernel)
        /*00c8*/ 	.word	0x00000000


	//----- nvinfo : EIATTR_MIN_STACK_SIZE
	.align		4
.L_33:
        /*00cc*/ 	.byte	0x04, 0x12
        /*00ce*/ 	.short	(.L_35 - .L_34)
	.align		4
.L_34:
        /*00d0*/ 	.word	index@(force_calculation_kernel)
        /*00d4*/ 	.word	0x00000000


	//----- nvinfo : EIATTR_MIN_STACK_SIZE
	.align		4
.L_35:
        /*00d8*/ 	.byte	0x04, 0x12
        /*00da*/ 	.short	(.L_37 - .L_36)
	.align		4
.L_36:
        /*00dc*/ 	.word	index@(first_integration_kernel)
        /*00e0*/ 	.word	0x00000000
.L_37:


//--------------------- .nv.compat                --------------------------
	.section	.nv.compat,"",@"SHT_CUDA_COMPAT_INFO"
	.align	4
        /*0000*/ 	.byte	0x02, 0x09, 0x00, 0x00, 0x02, 0x02, 0x01, 0x00, 0x02, 0x05, 0x05, 0x00, 0x03, 0x07, 0x01, 0x01
        /*0010*/ 	.byte	0x02, 0x03, 0x00, 0x00, 0x02, 0x06, 0x01, 0x00, 0x04, 0x0b, 0x08, 0x00, 0x01, 0x00, 0x00, 0x00
        /*0020*/ 	.byte	0x00, 0x00, 0x00, 0x00


//--------------------- .nv.info._Z25compute_info_final_kerneljPfP6float2j --------------------------
	.section	.nv.info._Z25compute_info_final_kerneljPfP6float2j,"",@"SHT_CUDA_INFO"
	.sectionflags	@""
	.align	4


	//----- nvinfo : EIATTR_CUDA_API_VERSION
	.align		4
        /*0000*/ 	.byte	0x04, 0x37
        /*0002*/ 	.short	(.L_39 - .L_38)
.L_38:
        /*0004*/ 	.word	0x00000082


	//----- nvinfo : EIATTR_KPARAM_INFO
	.align		4
.L_39:
        /*0008*/ 	.byte	0x04, 0x17
        /*000a*/ 	.short	(.L_41 - .L_40)
.L_40:
        /*000c*/ 	.word	0x00000000
        /*0010*/ 	.short	0x0003
        /*0012*/ 	.short	0x0018
        /*0014*/ 	.byte	0x00, 0xf0, 0x11, 0x00


	//----- nvinfo : EIATTR_KPARAM_INFO
	.align		4
.L_41:
        /*0018*/ 	.byte	0x04, 0x17
        /*001a*/ 	.short	(.L_43 - .L_42)
.L_42:
        /*001c*/ 	.word	0x00000000
        /*0020*/ 	.short	0x0002
        /*0022*/ 	.short	0x0010
        /*0024*/ 	.byte	0x00, 0xf5, 0x21, 0x00


	//----- nvinfo : EIATTR_KPARAM_INFO
	.align		4
.L_43:
        /*0028*/ 	.byte	0x04, 0x17
        /*002a*/ 	.short	(.L_45 - .L_44)
.L_44:
        /*002c*/ 	.word	0x00000000
        /*0030*/ 	.short	0x0001
        /*0032*/ 	.short	0x0008
        /*0034*/ 	.byte	0x00, 0xf5, 0x21, 0x00


	//----- nvinfo : EIATTR_KPARAM_INFO
	.align		4
.L_45:
        /*0038*/ 	.byte	0x04, 0x17
        /*003a*/ 	.short	(.L_47 - .L_46)
.L_46:
        /*003c*/ 	.word	0x00000000
        /*0040*/ 	.short	0x0000
        /*0042*/ 	.short	0x0000
        /*0044*/ 	.byte	0x00, 0xf0, 0x11, 0x00


	//----- nvinfo : EIATTR_SPARSE_MMA_MASK
	.align		4
.L_47:
        /*0048*/ 	.byte	0x03, 0x50
        /*004a*/ 	.short	0x0000


	//----- nvinfo : EIATTR_MAXREG_COUNT
	.align		4
        /*004c*/ 	.byte	0x03, 0x1b
        /*004e*/ 	.short	0x00ff


	//----- nvinfo : EIATTR_NUM_BARRIERS
	.align		4
        /*0050*/ 	.byte	0x02, 0x4c
        /*0052*/ 	.byte	0x01
	.zero		1


	//----- nvinfo : EIATTR_MERCURY_ISA_VERSION
	.align		4
        /*0054*/ 	.byte	0x03, 0x5f
        /*0056*/ 	.short	0x0101


	//----- nvinfo : EIATTR_VRC_CTA_INIT_COUNT
	.align		4
        /*0058*/ 	.byte	0x02, 0x4a
	.zero		1
	.zero		1


	//----- nvinfo : EIATTR_EXIT_INSTR_OFFSETS
	.align		4
        /*005c*/ 	.byte	0x04, 0x1c
        /*005e*/ 	.short	(.L_49 - .L_48)


	//   ....[0]....
.L_48:
        /*0060*/ 	.word	0x000003f0


	//   ....[1]....
        /*0064*/ 	.word	0x00000610


	//----- nvinfo : EIATTR_CRS_STACK_SIZE
	.align		4
.L_49:
        /*0068*/ 	.byte	0x04, 0x1e
        /*006a*/ 	.short	(.L_51 - .L_50)
.L_50:
        /*006c*/ 	.word	0x00000000


	//----- nvinfo : EIATTR_CBANK_PARAM_SIZE
	.align		4
.L_51:
        /*0070*/ 	.byte	0x03, 0x19
        /*0072*/ 	.short	0x001c


	//----- nvinfo : EIATTR_PARAM_CBANK
	.align		4
        /*0074*/ 	.byte	0x04, 0x0a
        /*0076*/ 	.short	(.L_53 - .L_52)
	.align		4
.L_52:
        /*0078*/ 	.word	index@(.nv.constant0._Z25compute_info_final_kerneljPfP6float2j)
        /*007c*/ 	.short	0x0380
        /*007e*/ 	.short	0x001c


	//----- nvinfo : EIATTR_SW_WAR
	.align		4
.L_53:
        /*0080*/ 	.byte	0x04, 0x36
        /*0082*/ 	.short	(.L_55 - .L_54)
.L_54:
        /*0084*/ 	.word	0x00000008
.L_55:


//--------------------- .nv.info._Z24compute_info_sums_kerneljP6float4S0_P6float2 --------------------------
	.section	.nv.info._Z24compute_info_sums_kerneljP6float4S0_P6float2,"",@"SHT_CUDA_INFO"
	.sectionflags	@""
	.align	4


	//----- nvinfo : EIATTR_CUDA_API_VERSION
	.align		4
        /*0000*/ 	.byte	0x04, 0x37
        /*0002*/ 	.short	(.L_57 - .L_56)
.L_56:
        /*0004*/ 	.word	0x00000082


	//----- nvinfo : EIATTR_KPARAM_INFO
	.align		4
.L_57:
        /*0008*/ 	.byte	0x04, 0x17
        /*000a*/ 	.short	(.L_59 - .L_58)
.L_58:
        /*000c*/ 	.word	0x00000000
        /*0010*/ 	.short	0x0003
        /*0012*/ 	.short	0x0018
        /*0014*/ 	.byte	0x00, 0xf5, 0x21, 0x00


	//----- nvinfo : EIATTR_KPARAM_INFO
	.align		4
.L_59:
        /*0018*/ 	.byte	0x04, 0x17
        /*001a*/ 	.short	(.L_61 - .L_60)
.L_60:
        /*001c*/ 	.word	0x00000000
        /*0020*/ 	.short	0x0002
        /*0022*/ 	.short	0x0010
        /*0024*/ 	.byte	0x00, 0xf5, 0x21, 0x00


	//----- nvinfo : EIATTR_KPARAM_INFO
	.align		4
.L_61:
        /*0028*/ 	.byte	0x04, 0x17
        /*002a*/ 	.short	(.L_63 - .L_62)
.L_62:
        /*002c*/ 	.word	0x00000000
        /*0030*/ 	.short	0x0001
        /*0032*/ 	.short	0x0008
        /*0034*/ 	.byte	0x00, 0xf5, 0x21, 0x00


	//----- nvinfo : EIATTR_KPARAM_INFO
	.align		4
.L_63:
        /*0038*/ 	.byte	0x04, 0x17
        /*003a*/ 	.short	(.L_65 - .L_64)
.L_64:
        /*003c*/ 	.word	0x00000000
        /*0040*/ 	.short	0x0000
        /*0042*/ 	.short	0x0000
        /*0044*/ 	.byte	0x00, 0xf0, 0x11, 0x00


	//----- nvinfo : EIATTR_SPARSE_MMA_MASK
	.align		4
.L_65:
        /*0048*/ 	.byte	0x03, 0x50
        /*004a*/ 	.short	0x0000


	//----- nvinfo : EIATTR_MAXREG_COUNT
	.align		4
        /*004c*/ 	.byte	0x03, 0x1b
        /*004e*/ 	.short	0x00ff


	//----- nvinfo : EIATTR_NUM_BARRIERS
	.align		4
        /*0050*/ 	.byte	0x02, 0x4c
        /*0052*/ 	.byte	0x01
	.zero		1


	//----- nvinfo : EIATTR_MERCURY_ISA_VERSION
	.align		4
        /*0054*/ 	.byte	0x03, 0x5f
        /*0056*/ 	.short	0x0101


	//----- nvinfo : EIATTR_VRC_CTA_INIT_COUNT
	.align		4
        /*0058*/ 	.byte	0x02, 0x4a
	.zero		1
	.zero		1


	//----- nvinfo : EIATTR_EXIT_INSTR_OFFSETS
	.align		4
        /*005c*/ 	.byte	0x04, 0x1c
        /*005e*/ 	.short	(.L_67 - .L_66)


	//   ....[0]....
.L_66:
        /*0060*/ 	.word	0x00000380


	//   ....[1]....
        /*0064*/ 	.word	0x00000400


	//----- nvinfo : EIATTR_CRS_STACK_SIZE
	.align		4
.L_67:
        /*0068*/ 	.byte	0x04, 0x1e
        /*006a*/ 	.short	(.L_69 - .L_68)
.L_68:
        /*006c*/ 	.word	0x00000000


	//----- nvinfo : EIATTR_CBANK_PARAM_SIZE
	.align		4
.L_69:
        /*0070*/ 	.byte	0x03, 0x19
        /*0072*/ 	.short	0x0020


	//----- nvinfo : EIATTR_PARAM_CBANK
	.align		4
        /*0074*/ 	.byte	0x04, 0x0a
        /*0076*/ 	.short	(.L_71 - .L_70)
	.align		4
.L_70:
        /*0078*/ 	.word	index@(.nv.constant0._Z24compute_info_sums_kerneljP6float4S0_P6float2)
        /*007c*/ 	.short	0x0380
        /*007e*/ 	.short	0x0020


	//----- nvinfo : EIATTR_SW_WAR
	.align		4
.L_71:
        /*0080*/ 	.byte	0x04, 0x36
        /*0082*/ 	.short	(.L_73 - .L_72)
.L_72:
        /*0084*/ 	.word	0x00000008
.L_73:


//--------------------- .nv.info.second_integration_kernel --------------------------
	.section	.nv.info.second_integration_kernel,"",@"SHT_CUDA_INFO"
	.sectionflags	@""
	.align	4


	//----- nvinfo : EIATTR_CUDA_API_VERSION
	.align		4
        /*0000*/ 	.byte	0x04, 0x37
        /*0002*/ 	.short	(.L_75 - .L_74)
.L_74:
        /*0004*/ 	.word	0x00000082


	//----- nvinfo : EIATTR_KPARAM_INFO
	.align		4
.L_75:
        /*0008*/ 	.byte	0x04, 0x17
        /*000a*/ 	.short	(.L_77 - .L_76)
.L_76:
        /*000c*/ 	.word	0x00000000
        /*0010*/ 	.short	0x0003
        /*0012*/ 	.short	0x0010
        /*0014*/ 	.byte	0x00, 0xf5, 0x21, 0x00


	//----- nvinfo : EIATTR_KPARAM_INFO
	.align		4
.L_77:
        /*0018*/ 	.byte	0x04, 0x17
        /*001a*/ 	.short	(.L_79 - .L_78)
.L_78:
        /*001c*/ 	.word	0x00000000
        /*0020*/ 	.short	0x0002
        /*0022*/ 	.short	0x0008
        /*0024*/ 	.byte	0x00, 0xf5, 0x21, 0x00


	//----- nvinfo : EIATTR_KPARAM_INFO
	.align		4
.L_79:
        /*0028*/ 	.byte	0x04, 0x17
        /*002a*/ 	.short	(.L_81 - .L_80)
.L_80:
        /*002c*/ 	.word	0x00000000
        /*0030*/ 	.short	0x0001
        /*0032*/ 	.short	0x0004
        /*0034*/ 	.byte	0x00, 0xf0, 0x11, 0x00


	//----- nvinfo : EIATTR_KPARAM_INFO
	.align		4
.L_81:
        /*0038*/ 	.byte	0x04, 0x17
        /*003a*/ 	.short	(.L_83 - .L_82)
.L_82:
        /*003c*/ 	.word	0x00000000
        /*0040*/ 	.short	0x0000
        /*0042*/ 	.short	0x0000
        /*0044*/ 	.byte	0x00, 0xf0, 0x11, 0x00


	//----- nvinfo : EIATTR_SPARSE_MMA_MASK
	.align		4
.L_83:
        /*0048*/ 	.byte	0x03, 0x50
        /*004a*/ 	.short	0x0000


	//----- nvinfo : EIATTR_MAXREG_COUNT
	.align		4
        /*004c*/ 	.byte	0x03, 0x1b
        /*004e*/ 	.short	0x00ff


	//----- nvinfo : EIATTR_MERCURY_ISA_VERSION
	.align		4
        /*0050*/ 	.byte	0x03, 0x5f
        /*0052*/ 	.short	0x0101


	//----- nvinfo : EIATTR_UNUSED_LOAD_BYTE_OFFSET
	.align		4
        /*0054*/ 	.byte	0x04, 0x44
        /*0056*/ 	.short	(.L_85 - .L_84)


	//   ....[0]....
.L_84:
        /*0058*/ 	.word	0x000000f0
        /*005c*/ 	.word	0x00000fff


	//----- nvinfo : EIATTR_VRC_CTA_INIT_COUNT
	.align		4
.L_85:
        /*0060*/ 	.byte	0x02, 0x4a
	.zero		1
	.zero		1


	//----- nvinfo : EIATTR_EXIT_INSTR_OFFSETS
	.align		4
        /*0064*/ 	.byte	0x04, 0x1c
        /*0066*/ 	.short	(.L_87 - .L_86)


	//   ....[0]....
.L_86:
        /*0068*/ 	.word	0x00000070


	//   ....[1]....
        /*006c*/ 	.word	0x00000680


	//----- nvinfo : EIATTR_CRS_STACK_SIZE
	.align		4
.L_87:
        /*0070*/ 	.byte	0x04, 0x1e
        /*0072*/ 	.short	(.L_89 - .L_88)
.L_88:
        /*0074*/ 	.word	0x00000000


	//----- nvinfo : EIATTR_CBANK_PARAM_SIZE
	.align		4
.L_89:
        /*0078*/ 	.byte	0x03, 0x19
        /*007a*/ 	.short	0x0018


	//----- nvinfo : EIATTR_PARAM_CBANK
	.align		4
        /*007c*/ 	.byte	0x04, 0x0a
        /*007e*/ 	.short	(.L_91 - .L_90)
	.align		4
.L_90:
        /*0080*/ 	.word	index@(.nv.constant0.second_integration_kernel)
        /*0084*/ 	.short	0x0380
        /*0086*/ 	.short	0x0018


	//----- nvinfo : EIATTR_SW_WAR
	.align		4
.L_91:
        /*0088*/ 	.byte	0x04, 0x36
        /*008a*/ 	.short	(.L_93 - .L_92)
.L_92:
        /*008c*/ 	.word	0x00000008
.L_93:


//--------------------- .nv.info.force_calculation_kernel --------------------------
	.section	.nv.info.force_calculation_kernel,"",@"SHT_CUDA_INFO"
	.sectionflags	@""
	.align	4


	//----- nvinfo : EIATTR_CUDA_API_VERSION
	.align		4
        /*0000*/ 	.byte	0x04, 0x37
        /*0002*/ 	.short	(.L_95 - .L_94)
.L_94:
        /*0004*/ 	.word	0x00000082


	//----- nvinfo : EIATTR_KPARAM_INFO
	.align		4
.L_95:
        /*0008*/ 	.byte	0x04, 0x17
        /*000a*/ 	.short	(.L_97 - .L_96)
.L_96:
        /*000c*/ 	.word	0x00000000
        /*0010*/ 	.short	0x0006
        /*0012*/ 	.short	0x0038
        /*0014*/ 	.byte	0x00, 0xf0, 0x11, 0x00


	//----- nvinfo : EIATTR_KPARAM_INFO
	.align		4
.L_97:
        /*0018*/ 	.byte	0x04, 0x17
        /*001a*/ 	.short	(.L_99 - .L_98)
.L_98:
        /*001c*/ 	.word	0x00000000
        /*0020*/ 	.short	0x0005
        /*0022*/ 	.short	0x0030
        /*0024*/ 	.byte	0x00, 0xf5, 0x21, 0x00


	//----- nvinfo : EIATTR_KPARAM_INFO
	.align		4
.L_99:
        /*0028*/ 	.byte	0x04, 0x17
        /*002a*/ 	.short	(.L_101 - .L_100)
.L_100:
        /*002c*/ 	.word	0x00000000
        /*0030*/ 	.short	0x0004
        /*0032*/ 	.short	0x0028
        /*0034*/ 	.byte	0x00, 0xf5, 0x21, 0x00


	//----- nvinfo : EIATTR_KPARAM_INFO
	.align		4
.L_101:
        /*0038*/ 	.byte	0x04, 0x17
        /*003a*/ 	.short	(.L_103 - .L_102)
.L_102:
        /*003c*/ 	.word	0x00000000
        /*0040*/ 	.short	0x0003
        /*0042*/ 	.short	0x001c
        /*0044*/ 	.byte	0x00, 0xf0, 0x31, 0x00


	//----- nvinfo : EIATTR_KPARAM_INFO
	.align		4
.L_103:
        /*0048*/ 	.byte	0x04, 0x17
        /*004a*/ 	.short	(.L_105 - .L_104)
.L_104:
        /*004c*/ 	.word	0x00000000
        /*0050*/ 	.short	0x0002
        /*0052*/ 	.short	0x0010
        /*0054*/ 	.byte	0x00, 0xf0, 0x31, 0x00


	//----- nvinfo : EIATTR_KPARAM_INFO
	.align		4
.L_105:
        /*0058*/ 	.byte	0x04, 0x17
        /*005a*/ 	.short	(.L_107 - .L_106)
.L_106:
        /*005c*/ 	.word	0x00000000
        /*0060*/ 	.short	0x0001
        /*0062*/ 	.short	0x0004
        /*0064*/ 	.byte	0x00, 0xf0, 0x31, 0x00


	//----- nvinfo : EIATTR_KPARAM_INFO
	.align		4
.L_107:
        /*0068*/ 	.byte	0x04, 0x17
        /*006a*/ 	.short	(.L_109 - .L_108)
.L_108:
        /*006c*/ 	.word	0x00000000
        /*0070*/ 	.short	0x0000
        /*0072*/ 	.short	0x0000
        /*0074*/ 	.byte	0x00, 0xf0, 0x11, 0x00


	//----- nvinfo : EIATTR_SPARSE_MMA_MASK
	.align		4
.L_109:
        /*0078*/ 	.byte	0x03, 0x50
        /*007a*/ 	.short	0x0000


	//----- nvinfo : EIATTR_MAXREG_COUNT
	.align		4
        /*007c*/ 	.byte	0x03, 0x1b
        /*007e*/ 	.short	0x00ff


	//----- nvinfo : EIATTR_NUM_BARRIERS
	.align		4
        /*0080*/ 	.byte	0x02, 0x4c
        /*0082*/ 	.byte	0x01
	.zero		1


	//----- nvinfo : EIATTR_MERCURY_ISA_VERSION
	.align		4
        /*0084*/ 	.byte	0x03, 0x5f
        /*0086*/ 	.short	0x0101


	//----- nvinfo : EIATTR_VRC_CTA_INIT_COUNT
	.align		4
        /*0088*/ 	.byte	0x02, 0x4a
	.zero		1
	.zero		1


	//----- nvinfo : EIATTR_EXIT_INSTR_OFFSETS
	.align		4
        /*008c*/ 	.byte	0x04, 0x1c
        /*008e*/ 	.short	(.L_111 - .L_110)


	//   ....[0]....
.L_110:
        /*0090*/ 	.word	0x00001390


	//   ....[1]....
        /*0094*/ 	.word	0x000013d0


	//----- nvinfo : EIATTR_CRS_STACK_SIZE
	.align		4
.L_111:
        /*0098*/ 	.byte	0x04, 0x1e
        /*009a*/ 	.short	(.L_113 - .L_112)
.L_112:
        /*009c*/ 	.word	0x00000000


	//----- nvinfo : EIATTR_CBANK_PARAM_SIZE
	.align		4
.L_113:
        /*00a0*/ 	.byte	0x03, 0x19
        /*00a2*/ 	.short	0x003c


	//----- nvinfo : EIATTR_PARAM_CBANK
	.align		4
        /*00a4*/ 	.byte	0x04, 0x0a
        /*00a6*/ 	.short	(.L_115 - .L_114)
	.align		4
.L_114:
        /*00a8*/ 	.word	index@(.nv.constant0.force_calculation_kernel)
        /*00ac*/ 	.short	0x0380
        /*00ae*/ 	.short	0x003c


	//----- nvinfo : EIATTR_SW_WAR
	.align		4
.L_115:
        /*00b0*/ 	.byte	0x04, 0x36
        /*00b2*/ 	.short	(.L_117 - .L_116)
.L_116:
        /*00b4*/ 	.word	0x00000008
.L_117:


//--------------------- .nv.info.first_integration_kernel --------------------------
	.section	.nv.info.first_integration_kernel,"",@"SHT_CUDA_INFO"
	.sectionflags	@""
	.align	4


	//----- nvinfo : EIATTR_CUDA_API_VERSION
	.align		4
        /*0000*/ 	.byte	0x04, 0x37
        /*0002*/ 	.short	(.L_119 - .L_118)
.L_118:
        /*0004*/ 	.word	0x00000082


	//----- nvinfo : EIATTR_KPARAM_INFO
	.align		4
.L_119:
        /*0008*/ 	.byte	0x04, 0x17
        /*000a*/ 	.short	(.L_121 - .L_120)
.L_120:
        /*000c*/ 	.word	0x00000000
        /*0010*/ 	.short	0x0005
        /*0012*/ 	.short	0x0028
        /*0014*/ 	.byte	0x00, 0xf5, 0x21, 0x00


	//----- nvinfo : EIATTR_KPARAM_INFO
	.align		4
.L_121:
        /*0018*/ 	.byte	0x04, 0x17
        /*001a*/ 	.short	(.L_123 - .L_122)
.L_122:
        /*001c*/ 	.word	0x00000000
        /*0020*/ 	.short	0x0004
        /*0022*/ 	.short	0x0020
        /*0024*/ 	.byte	0x00, 0xf5, 0x21, 0x00


	//----- nvinfo : EIATTR_KPARAM_INFO
	.align		4
.L_123:
        /*0028*/ 	.byte	0x04, 0x17
        /*002a*/ 	.short	(.L_125 - .L_124)
.L_124:
        /*002c*/ 	.word	0x00000000
        /*0030*/ 	.short	0x0003
        /*0032*/ 	.short	0x0018
        /*0034*/ 	.byte	0x00, 0xf5, 0x21, 0x00


	//----- nvinfo : EIATTR_KPARAM_INFO
	.align		4
.L_125:
        /*0038*/ 	.byte	0x04, 0x17
        /*003a*/ 	.short	(.L_127 - .L_126)
.L_126:
        /*003c*/ 	.word	0x00000000
        /*0040*/ 	.short	0x0002
        /*0042*/ 	.short	0x0008
        /*0044*/ 	.byte	0x00, 0xf0, 0x31, 0x00


	//----- nvinfo : EIATTR_KPARAM_INFO
	.align		4
.L_127:
        /*0048*/ 	.byte	0x04, 0x17
        /*004a*/ 	.short	(.L_129 - .L_128)
.L_128:
        /*004c*/ 	.word	0x00000000
        /*0050*/ 	.short	0x0001
        /*0052*/ 	.short	0x0004
        /*0054*/ 	.byte	0x00, 0xf0, 0x11, 0x00


	//----- nvinfo : EIATTR_KPARAM_INFO
	.align		4
.L_129:
        /*0058*/ 	.byte	0x04, 0x17
        /*005a*/ 	.short	(.L_131 - .L_130)
.L_130:
        /*005c*/ 	.word	0x00000000
        /*0060*/ 	.short	0x0000
        /*0062*/ 	.short	0x0000
        /*0064*/ 	.byte	0x00, 0xf0, 0x11, 0x00


	//----- nvinfo : EIATTR_SPARSE_MMA_MASK
	.align		4
.L_131:
        /*0068*/ 	.byte	0x03, 0x50
        /*006a*/ 	.short	0x0000


	//----- nvinfo : EIATTR_MAXREG_COUNT
	.align		4
        /*006c*/ 	.byte	0x03, 0x1b
        /*006e*/ 	.short	0x00ff


	//----- nvinfo : EIATTR_MERCURY_ISA_VERSION
	.align		4
        /*0070*/ 	.byte	0x03, 0x5f
        /*0072*/ 	.short	0x0101


	//----- nvinfo : EIATTR_UNUSED_LOAD_BYTE_OFFSET
	.align		4
        /*0074*/ 	.byte	0x04, 0x44
        /*0076*/ 	.short	(.L_133 - .L_132)


	//   ....[0]....
.L_132:
        /*0078*/ 	.word	0x00000100
        /*007c*/ 	.word	0x00000fff


	//   ....[1]....
        /*0080*/ 	.word	0x00000120
        /*0084*/ 	.word	0x00000fff


	//----- nvinfo : EIATTR_VRC_CTA_INIT_COUNT
	.align		4
.L_133:
        /*0088*/ 	.byte	0x02, 0x4a
	.zero		1
	.zero		1


	//----- nvinfo : EIATTR_EXIT_INSTR_OFFSETS
	.align		4
        /*008c*/ 	.byte	0x04, 0x1c
        /*008e*/ 	.short	(.L_135 - .L_134)


	//   ....[0]....
.L_134:
        /*0090*/ 	.word	0x00000070


	//   ....[1]....
        /*0094*/ 	.word	0x000008f0


	//----- nvinfo : EIATTR_CRS_STACK_SIZE
	.align		4
.L_135:
        /*0098*/ 	.byte	0x04, 0x1e
        /*009a*/ 	.short	(.L_137 - .L_136)
.L_136:
        /*009c*/ 	.word	0x00000000


	//----- nvinfo : EIATTR_CBANK_PARAM_SIZE
	.align		4
.L_137:
        /*00a0*/ 	.byte	0x03, 0x19
        /*00a2*/ 	.short	0x0030


	//----- nvinfo : EIATTR_PARAM_CBANK
	.align		4
        /*00a4*/ 	.byte	0x04, 0x0a
        /*00a6*/ 	.short	(.L_139 - .L_138)
	.align		4
.L_138:
        /*00a8*/ 	.word	index@(.nv.constant0.first_integration_kernel)
        /*00ac*/ 	.short	0x0380
        /*00ae*/ 	.short	0x0030


	//----- nvinfo : EIATTR_SW_WAR
	.align		4
.L_139:
        /*00b0*/ 	.byte	0x04, 0x36
        /*00b2*/ 	.short	(.L_141 - .L_140)
.L_140:
        /*00b4*/ 	.word	0x00000008
.L_141:


//--------------------- .nv.callgraph             --------------------------
	.section	.nv.callgraph,"",@"SHT_CUDA_CALLGRAPH"
	.align	4
	.sectionentsize	8
	.align		4
        /*0000*/ 	.word	0x00000000
	.align		4
        /*0004*/ 	.word	0xffffffff
	.align		4
        /*0008*/ 	.word	0x00000000
	.align		4
        /*000c*/ 	.word	0xfffffffe
	.align		4
        /*0010*/ 	.word	0x00000000
	.align		4
        /*0014*/ 	.word	0xfffffffd
	.align		4
        /*0018*/ 	.word	0x00000000
	.align		4
        /*001c*/ 	.word	0xfffffffc


//--------------------- .text._Z25compute_info_final_kerneljPfP6float2j --------------------------
	.section	.text._Z25compute_info_final_kerneljPfP6float2j,"ax",@progbits
	.align	128
        .global         _Z25compute_info_final_kerneljPfP6float2j
        .type           _Z25compute_info_final_kerneljPfP6float2j,@function
        .size           _Z25compute_info_final_kerneljPfP6float2j,(.L_x_73 - _Z25compute_info_final_kerneljPfP6float2j)
        .other          _Z25compute_info_final_kerneljPfP6float2j,@"STO_CUDA_ENTRY STV_DEFAULT"
_Z25compute_info_final_kerneljPfP6float2j:
.text._Z25compute_info_final_kerneljPfP6float2j:
[----:B------:R-:W-:Y:S01]  /*0000*/  LDC R1, c[0x0][0x37c] ;  /* 0x0000df00ff017b82 */ /* 0x000fe20000000800 */
[----:B------:R-:W0:Y:S01]  /*0010*/  LDCU UR4, c[0x0][0x398] ;  /* 0x00007300ff0477ac */ /* 0x000e220008000800 */
[----:B------:R-:W-:Y:S02]  /*0020*/  IMAD.MOV.U32 R0, RZ, RZ, RZ ;  /* 0x000000ffff007224 */ /* 0x000fe400078e00ff */
[----:B------:R-:W-:Y:S01]  /*0030*/  IMAD.MOV.U32 R9, RZ, RZ, RZ ;  /* 0x000000ffff097224 */ /* 0x000fe200078e00ff */
[----:B------:R-:W1:Y:S01]  /*0040*/  LDCU.64 UR6, c[0x0][0x358] ;  /* 0x00006b00ff0677ac */ /* 0x000e620008000a00 */
[----:B0-----:R-:W-:-:S09]  /*0050*/  UISETP.NE.AND UP0, UPT, UR4, URZ, UPT ;  /* 0x000000ff0400728c */ /* 0x001fd2000bf05270 */
[----:B-1----:R-:W-:Y:S05]  /*0060*/  BRA.U !UP0, `(.L_x_0) ;  /* 0x0000000108d87547 */ /* 0x002fea000b800000 */
[----:B------:R-:W0:Y:S01]  /*0070*/  S2R R2, SR_TID.X ;  /* 0x0000000000027919 */ /* 0x000e220000002100 */
[----:B------:R-:W1:Y:S01]  /*0080*/  S2UR UR5, SR_CgaCtaId ;  /* 0x00000000000579c3 */ /* 0x000e620000008800 */
[----:B------:R-:W-:Y:S01]  /*0090*/  UMOV UR4, 0x400 ;  /* 0x0000040000047882 */ /* 0x000fe20000000000 */
[----:B------:R-:W-:Y:S01]  /*00a0*/  IMAD.MOV.U32 R9, RZ, RZ, RZ ;  /* 0x000000ffff097224 */ /* 0x000fe200078e00ff */
[----:B------:R-:W2:Y:S01]  /*00b0*/  LDCU UR8, c[0x0][0x360] ;  /* 0x00006c00ff0877ac */ /* 0x000ea20008000800 */
[----:B------:R-:W-:Y:S01]  /*00c0*/  IMAD.MOV.U32 R0, RZ, RZ, RZ ;  /* 0x000000ffff007224 */ /* 0x000fe200078e00ff */
[----:B-1----:R-:W-:-:S06]  /*00d0*/  ULEA UR4, UR5, UR4, 0x18 ;  /* 0x0000000405047291 */ /* 0x002fcc000f8ec0ff */
[----:B0-----:R-:W-:Y:S01]  /*00e0*/  LEA R3, R2, UR4, 0x3 ;  /* 0x0000000402037c11 */ /* 0x001fe2000f8e18ff */
[----:B--2---:R-:W-:-:S06]  /*00f0*/  UMOV UR4, URZ ;  /* 0x000000ff00047c82 */ /* 0x004fcc0008000000 */
.L_x_5:
[----:B0-----:R-:W0:Y:S01]  /*0100*/  LDCU UR5, c[0x0][0x398] ;  /* 0x00007300ff0577ac */ /* 0x001e220008000800 */
[----:B------:R-:W-:Y:S01]  /*0110*/  VIADD R5, R2, UR4 ;  /* 0x0000000402057c36 */ /* 0x000fe20008000000 */
[----:B------:R-:W-:Y:S01]  /*0120*/  BSSY.RECONVERGENT B0, `(.L_x_1) ;  /* 0x000000f000007945 */ /* 0x000fe20003800200 */
[----:B------:R-:W-:Y:S01]  /*0130*/  CS2R R10, SRZ ;  /* 0x00000000000a7805 */ /* 0x000fe2000001ff00 */
[----:B------:R-:W-:Y:S02]  /*0140*/  ULEA UR4, UR8, UR4, 0x1 ;  /* 0x0000000408047291 */ /* 0x000fe4000f8e08ff */
[----:B0-----:R-:W-:Y:S02]  /*0150*/  ISETP.GE.U32.AND P0, PT, R5, UR5, PT ;  /* 0x0000000505007c0c */ /* 0x001fe4000bf06070 */
[----:B------:R-:W-:-:S11]  /*0160*/  UISETP.GE.U32.AND UP1, UPT, UR4, UR5, UPT ;  /* 0x000000050400728c */ /* 0x000fd6000bf26070 */
[----:B------:R-:W-:Y:S05]  /*0170*/  @P0 BRA `(.L_x_2) ;  /* 0x0000000000240947 */ /* 0x000fea0003800000 */
[----:B------:R-:W0:Y:S01]  /*0180*/  LDC.64 R6, c[0x0][0x390] ;  /* 0x0000e400ff067b82 */ /* 0x000e220000000a00 */
[----:B------:R-:W-:-:S05]  /*0190*/  VIADD R11, R5, UR8 ;  /* 0x00000008050b7c36 */ /* 0x000fca0008000000 */
[----:B------:R-:W-:Y:S01]  /*01a0*/  ISETP.GE.U32.AND P0, PT, R11, UR5, PT ;  /* 0x000000050b007c0c */ /* 0x000fe2000bf06070 */
[----:B0-----:R-:W-:-:S12]  /*01b0*/  IMAD.WIDE.U32 R4, R5, 0x8, R6 ;  /* 0x0000000805047825 */ /* 0x001fd800078e0006 */
[----:B------:R-:W-:Y:S02]  /*01c0*/  @!P0 IMAD.WIDE.U32 R6, R11, 0x8, R6 ;  /* 0x000000080b068825 */ /* 0x000fe400078e0006 */
[----:B------:R-:W2:Y:S04]  /*01d0*/  LDG.E.64 R10, desc[UR6][R4.64] ;  /* 0x00000006040a7981 */ /* 0x000ea8000c1e1b00 */
[----:B------:R-:W2:Y:S02]  /*01e0*/  @!P0 LDG.E.64 R6, desc[UR6][R6.64] ;  /* 0x0000000606068981 */ /* 0x000ea4000c1e1b00 */
[----:B--2---:R-:W-:Y:S01]  /*01f0*/  @!P0 FADD R10, R10, R6 ;  /* 0x000000060a0a8221 */ /* 0x004fe20000000000 */
[----:B------:R-:W-:-:S07]  /*0200*/  @!P0 FADD R11, R11, R7 ;  /* 0x000000070b0b8221 */ /* 0x000fce0000000000 */
.L_x_2:
[----:B------:R-:W-:Y:S05]  /*0210*/  BSYNC.RECONVERGENT B0 ;  /* 0x0000000000007941 */ /* 0x000fea0003800200 */
.L_x_1:
[----:B------:R0:W-:Y:S01]  /*0220*/  STS.64 [R3], R10 ;  /* 0x0000000a03007388 */ /* 0x0001e20000000a00 */
[----:B------:R-:W-:Y:S01]  /*0230*/  UISETP.GE.U32.AND UP0, UPT, UR8, 0x2, UPT ;  /* 0x000000020800788c */ /* 0x000fe2000bf06070 */
[----:B------:R-:W-:Y:S08]  /*0240*/  BAR.SYNC.DEFER_BLOCKING 0x0 ;  /* 0x0000000000007b1d */ /* 0x000ff00000010000 */
[----:B------:R-:W-:Y:S05]  /*0250*/  BRA.U !UP0, `(.L_x_3) ;  /* 0x0000000108347547 */ /* 0x000fea000b800000 */
[----:B------:R-:W-:-:S07]  /*0260*/  IMAD.U32 R4, RZ, RZ, UR8 ;  /* 0x00000008ff047e24 */ /* 0x000fce000f8e00ff */
.L_x_4:
[----:B------:R-:W-:-:S04]  /*0270*/  SHF.R.U32.HI R8, RZ, 0x1, R4 ;  /* 0x00000001ff087819 */ /* 0x000fc80000011604 */
[----:B------:R-:W-:-:S13]  /*0280*/  ISETP.GE.U32.AND P0, PT, R2, R8, PT ;  /* 0x000000080200720c */ /* 0x000fda0003f06070 */
[----:B------:R-:W-:Y:S01]  /*0290*/  @!P0 IMAD R5, R8, 0x8, R3 ;  /* 0x0000000808058824 */ /* 0x000fe200078e0203 */
[----:B0-----:R-:W-:Y:S04]  /*02a0*/  @!P0 LDS.64 R10, [R3] ;  /* 0x00000000030a8984 */ /* 0x001fe80000000a00 */
[----:B------:R-:W0:Y:S02]  /*02b0*/  @!P0 LDS.64 R6, [R5] ;  /* 0x0000000005068984 */ /* 0x000e240000000a00 */
[----:B0-----:R-:W-:Y:S01]  /*02c0*/  @!P0 FADD R6, R6, R10 ;  /* 0x0000000a06068221 */ /* 0x001fe20000000000 */
[----:B------:R-:W-:-:S05]  /*02d0*/  @!P0 FADD R7, R7, R11 ;  /* 0x0000000b07078221 */ /* 0x000fca0000000000 */
[----:B------:R1:W-:Y:S01]  /*02e0*/  @!P0 STS.64 [R3], R6 ;  /* 0x0000000603008388 */ /* 0x0003e20000000a00 */
[----:B------:R-:W-:Y:S01]  /*02f0*/  BAR.SYNC.DEFER_BLOCKING 0x0 ;  /* 0x0000000000007b1d */ /* 0x000fe20000010000 */
[----:B------:R-:W-:Y:S01]  /*0300*/  ISETP.GT.U32.AND P0, PT, R4, 0x3, PT ;  /* 0x000000030400780c */ /* 0x000fe20003f04070 */
[----:B------:R-:W-:-:S12]  /*0310*/  IMAD.MOV.U32 R4, RZ, RZ, R8 ;  /* 0x000000ffff047224 */ /* 0x000fd800078e0008 */
[----:B-1----:R-:W-:Y:S05]  /*0320*/  @P0 BRA `(.L_x_4) ;  /* 0xfffffffc00d00947 */ /* 0x002fea000383ffff */
.L_x_3:
[----:B------:R-:W-:-:S13]  /*0330*/  ISETP.NE.AND P0, PT, R2, RZ, PT ;  /* 0x000000ff0200720c */ /* 0x000fda0003f05270 */
[----:B------:R-:W1:Y:S01]  /*0340*/  @!P0 S2R R5, SR_CgaCtaId ;  /* 0x0000000000058919 */ /* 0x000e620000008800 */
[----:B------:R-:W-:-:S04]  /*0350*/  @!P0 MOV R4, 0x400 ;  /* 0x0000040000048802 */ /* 0x000fc80000000f00 */
[----:B-1----:R-:W-:-:S06]  /*0360*/  @!P0 LEA R4, R5, R4, 0x18 ;  /* 0x0000000405048211 */ /* 0x002fcc00078ec0ff */
[----:B------:R-:W1:Y:S02]  /*0370*/  @!P0 LDS.64 R4, [R4] ;  /* 0x0000000004048984 */ /* 0x000e640000000a00 */
[----:B-1----:R-:W-:Y:S01]  /*0380*/  @!P0 FADD R9, R9, R4 ;  /* 0x0000000409098221 */ /* 0x002fe20000000000 */
[----:B------:R-:W-:Y:S01]  /*0390*/  @!P0 FADD R0, R0, R5 ;  /* 0x0000000500008221 */ /* 0x000fe20000000000 */
[----:B------:R-:W-:Y:S06]  /*03a0*/  BRA.U !UP1, `(.L_x_5) ;  /* 0xfffffffd09547547 */ /* 0x000fec000b83ffff */
[----:B------:R-:W-:Y:S01]  /*03b0*/  FMUL R9, R9, 0.5 ;  /* 0x3f00000009097820 */ /* 0x000fe20000400000 */
[----:B------:R-:W-:-:S07]  /*03c0*/  FMUL R0, R0, 0.5 ;  /* 0x3f00000000007820 */ /* 0x000fce0000400000 */
.L_x_0:
[----:B------:R-:W1:Y:S02]  /*03d0*/  S2R R2, SR_TID.X ;  /* 0x0000000000027919 */ /* 0x000e640000002100 */
[----:B-1----:R-:W-:-:S13]  /*03e0*/  ISETP.NE.AND P0, PT, R2, RZ, PT ;  /* 0x000000ff0200720c */ /* 0x002fda0003f05270 */
[----:B------:R-:W-:Y:S05]  /*03f0*/  @P0 EXIT ;  /* 0x000000000000094d */ /* 0x000fea0003800000 */
[----:B------:R-:W1:Y:S01]  /*0400*/  LDCU UR4, c[0x0][0x380] ;  /* 0x00007000ff0477ac */ /* 0x000e620008000800 */
[----:B------:R-:W-:Y:S01]  /*0410*/  IMAD.MOV.U32 R2, RZ, RZ, 0x1 ;  /* 0x00000001ff027424 */ /* 0x000fe200078e00ff */
[----:B------:R-:W-:Y:S01]  /*0420*/  BSSY.RECONVERGENT B0, `(.L_x_6) ;  /* 0x0000018000007945 */ /* 0x000fe20003800200 */
[----:B------:R-:W-:Y:S02]  /*0430*/  UMOV UR5, 0x3 ;  /* 0x0000000300057882 */ /* 0x000fe40000000000 */
[----:B-1----:R-:W-:-:S06]  /*0440*/  UIMAD UR4, UR4, UR5, -0x3 ;  /* 0xfffffffd040474a4 */ /* 0x002fcc000f8e0205 */
[----:B------:R-:W-:-:S06]  /*0450*/  I2FP.F32.U32 R4, UR4 ;  /* 0x0000000400047c45 */ /* 0x000fcc0008201000 */
[----:B------:R-:W0:Y:S08]  /*0460*/  F2F.F64.F32 R4, R4 ;  /* 0x0000000400047310 */ /* 0x000e300000201800 */
[----:B0-----:R-:W0:Y:S02]  /*0470*/  MUFU.RCP64H R3, R5 ;  /* 0x0000000500037308 */ /* 0x001e240000001800 */
[----:B0-----:R-:W-:-:S08]  /*0480*/  DFMA R6, -R4, R2, 1 ;  /* 0x3ff000000406742b */ /* 0x001fd00000000102 */
[----:B------:R-:W-:Y:S02]  /*0490*/  DFMA R10, R6, R6, R6 ;  /* 0x00000006060a722b */ /* 0x000fe40000000006 */
[----:B------:R-:W0:Y:S06]  /*04a0*/  F2F.F64.F32 R6, R9 ;  /* 0x0000000900067310 */ /* 0x000e2c0000201800 */
[----:B------:R-:W-:-:S08]  /*04b0*/  DFMA R10, R2, R10, R2 ;  /* 0x0000000a020a722b */ /* 0x000fd00000000002 */
[----:B------:R-:W-:Y:S02]  /*04c0*/  DFMA R2, -R4, R10, 1 ;  /* 0x3ff000000402742b */ /* 0x000fe4000000010a */
[----:B0-----:R-:W-:-:S06]  /*04d0*/  DADD R6, R6, R6 ;  /* 0x0000000006067229 */ /* 0x001fcc0000000006 */
[----:B------:R-:W-:-:S04]  /*04e0*/  DFMA R2, R10, R2, R10 ;  /* 0x000000020a02722b */ /* 0x000fc8000000000a */
[----:B------:R-:W-:-:S04]  /*04f0*/  FSETP.GEU.AND P1, PT, |R7|, 6.5827683646048100446e-37, PT ;  /* 0x036000000700780b */ /* 0x000fc80003f2e200 */
[----:B------:R-:W-:-:S08]  /*0500*/  DMUL R10, R6, R2 ;  /* 0x00000002060a7228 */ /* 0x000fd00000000000 */
[----:B------:R-:W-:-:S08]  /*0510*/  DFMA R12, -R4, R10, R6 ;  /* 0x0000000a040c722b */ /* 0x000fd00000000106 */
[----:B------:R-:W-:-:S10]  /*0520*/  DFMA R2, R2, R12, R10 ;  /* 0x0000000c0202722b */ /* 0x000fd4000000000a */
[----:B------:R-:W-:-:S05]  /*0530*/  FFMA R8, RZ, R5, R3 ;  /* 0x00000005ff087223 */ /* 0x000fca0000000003 */
[----:B------:R-:W-:-:S13]  /*0540*/  FSETP.GT.AND P0, PT, |R8|, 1.469367938527859385e-39, PT ;  /* 0x001000000800780b */ /* 0x000fda0003f04200 */
[----:B------:R-:W-:Y:S05]  /*0550*/  @P0 BRA P1, `(.L_x_7) ;  /* 0x0000000000100947 */ /* 0x000fea0000800000 */
[----:B------:R-:W-:-:S07]  /*0560*/  MOV R8, 0x580 ;  /* 0x0000058000087802 */ /* 0x000fce0000000f00 */
[----:B------:R-:W-:Y:S05]  /*0570*/  CALL.REL.NOINC `($__internal_0_$__cuda_sm20_div_rn_f64_full) ;  /* 0x0000000000287944 */ /* 0x000fea0003c00000 */
[----:B------:R-:W-:Y:S02]  /*0580*/  IMAD.MOV.U32 R2, RZ, RZ, R12 ;  /* 0x000000ffff027224 */ /* 0x000fe400078e000c */
[----:B------:R-:W-:-:S07]  /*0590*/  IMAD.MOV.U32 R3, RZ, RZ, R13 ;  /* 0x000000ffff037224 */ /* 0x000fce00078e000d */
.L_x_7:
[----:B------:R-:W-:Y:S05]  /*05a0*/  BSYNC.RECONVERGENT B0 ;  /* 0x0000000000007941 */ /* 0x000fea0003800200 */
.L_x_6:
[----:B------:R-:W0:Y:S01]  /*05b0*/  LDC.64 R4, c[0x0][0x388] ;  /* 0x0000e200ff047b82 */ /* 0x000e220000000a00 */
[----:B------:R-:W0:Y:S01]  /*05c0*/  F2F.F32.F64 R3, R2 ;  /* 0x0000000200037310 */ /* 0x000e220000301000 */
[----:B------:R-:W-:Y:S01]  /*05d0*/  FADD R9, R9, R0 ;  /* 0x0000000009097221 */ /* 0x000fe20000000000 */
[----:B0-----:R-:W-:Y:S04]  /*05e0*/  STG.E desc[UR6][R4.64], R3 ;  /* 0x0000000304007986 */ /* 0x001fe8000c101906 */
[----:B------:R-:W-:Y:S04]  /*05f0*/  STG.E desc[UR6][R4.64+0x4], R0 ;  /* 0x0000040004007986 */ /* 0x000fe8000c101906 */
[----:B------:R-:W-:Y:S01]  /*0600*/  STG.E desc[UR6][R4.64+0x8], R9 ;  /* 0x0000080904007986 */ /* 0x000fe2000c101906 */
[----:B------:R-:W-:Y:S05]  /*0610*/  EXIT ;  /* 0x000000000000794d */ /* 0x000fea0003800000 */
        .weak           $__internal_0_$__cuda_sm20_div_rn_f64_full
        .type           $__internal_0_$__cuda_sm20_div_rn_f64_full,@function
        .size           $__internal_0_$__cuda_sm20_div_rn_f64_full,(.L_x_73 - $__internal_0_$__cuda_sm20_div_rn_f64_full)
$__internal_0_$__cuda_sm20_div_rn_f64_full:
[C---:B------:R-:W-:Y:S01]  /*0620*/  FSETP.GEU.AND P0, PT, |R5|.reuse, 1.469367938527859385e-39, PT ;  /* 0x001000000500780b */ /* 0x040fe20003f0e200 */
[----:B------:R-:W-:Y:S01]  /*0630*/  IMAD.MOV.U32 R10, RZ, RZ, 0x1 ;  /* 0x00000001ff0a7424 */ /* 0x000fe200078e00ff */
[----:B------:R-:W-:Y:S01]  /*0640*/  LOP3.LUT R2, R5, 0x800fffff, RZ, 0xc0, !PT ;  /* 0x800fffff05027812 */ /* 0x000fe200078ec0ff */
[----:B------:R-:W-:Y:S01]  /*0650*/  BSSY.RECONVERGENT B1, `(.L_x_8) ;  /* 0x0000055000017945 */ /* 0x000fe20003800200 */
[C---:B------:R-:W-:Y:S02]  /*0660*/  FSETP.GEU.AND P2, PT, |R7|.reuse, 1.469367938527859385e-39, PT ;  /* 0x001000000700780b */ /* 0x040fe40003f4e200 */
[----:B------:R-:W-:Y:S01]  /*0670*/  LOP3.LUT R3, R2, 0x3ff00000, RZ, 0xfc, !PT ;  /* 0x3ff0000002037812 */ /* 0x000fe200078efcff */
[----:B------:R-:W-:Y:S01]  /*0680*/  IMAD.MOV.U32 R2, RZ, RZ, R4 ;  /* 0x000000ffff027224 */ /* 0x000fe200078e0004 */
[----:B------:R-:W-:-:S05]  /*0690*/  LOP3.LUT R12, R7, 0x7ff00000, RZ, 0xc0, !PT ;  /* 0x7ff00000070c7812 */ /* 0x000fca00078ec0ff */
[----:B------:R-:W-:-:S04]  /*06a0*/  @!P0 DMUL R2, R4, 8.98846567431157953865e+307 ;  /* 0x7fe0000004028828 */ /* 0x000fc80000000000 */
[----:B------:R-:W-:Y:S01]  /*06b0*/  @!P2 LOP3.LUT R13, R5, 0x7ff00000, RZ, 0xc0, !PT ;  /* 0x7ff00000050da812 */ /* 0x000fe200078ec0ff */
[----:B------:R-:W-:Y:S01]  /*06c0*/  @!P2 IMAD.MOV.U32 R18, RZ, RZ, RZ ;  /* 0x000000ffff12a224 */ /* 0x000fe200078e00ff */
[----:B------:R-:W0:Y:S02]  /*06d0*/  MUFU.RCP64H R11, R3 ;  /* 0x00000003000b7308 */ /* 0x000e240000001800 */
[----:B------:R-:W-:Y:S01]  /*06e0*/  @!P2 ISETP.GE.U32.AND P3, PT, R12, R13, PT ;  /* 0x0000000d0c00a20c */ /* 0x000fe20003f66070 */
[----:B------:R-:W-:-:S05]  /*06f0*/  IMAD.MOV.U32 R13, RZ, RZ, 0x1ca00000 ;  /* 0x1ca00000ff0d7424 */ /* 0x000fca00078e00ff */
[----:B------:R-:W-:-:S04]  /*0700*/  @!P2 SEL R19, R13, 0x63400000, !P3 ;  /* 0x634000000d13a807 */ /* 0x000fc80005800000 */
[----:B------:R-:W-:-:S04]  /*0710*/  @!P2 LOP3.LUT R19, R19, 0x80000000, R7, 0xf8, !PT ;  /* 0x800000001313a812 */ /* 0x000fc800078ef807 */
[----:B------:R-:W-:Y:S01]  /*0720*/  @!P2 LOP3.LUT R19, R19, 0x100000, RZ, 0xfc, !PT ;  /* 0x001000001313a812 */ /* 0x000fe200078efcff */
[----:B0-----:R-:W-:-:S08]  /*0730*/  DFMA R14, R10, -R2, 1 ;  /* 0x3ff000000a0e742b */ /* 0x001fd00000000802 */
[----:B------:R-:W-:Y:S01]  /*0740*/  DFMA R16, R14, R14, R14 ;  /* 0x0000000e0e10722b */ /* 0x000fe2000000000e */
[----:B------:R-:W-:-:S04]  /*0750*/  LOP3.LUT R15, R5, 0x7ff00000, RZ, 0xc0, !PT ;  /* 0x7ff00000050f7812 */ /* 0x000fc800078ec0ff */
[----:B------:R-:W-:-:S03]  /*0760*/  ISETP.GE.U32.AND P1, PT, R12, R15, PT ;  /* 0x0000000f0c00720c */ /* 0x000fc60003f26070 */
[----:B------:R-:W-:Y:S01]  /*0770*/  DFMA R16, R10, R16, R10 ;  /* 0x000000100a10722b */ /* 0x000fe2000000000a */
[----:B------:R-:W-:Y:S01]  /*0780*/  SEL R11, R13, 0x63400000, !P1 ;  /* 0x634000000d0b7807 */ /* 0x000fe20004800000 */
[----:B------:R-:W-:-:S03]  /*0790*/  IMAD.MOV.U32 R10, RZ, RZ, R6 ;  /* 0x000000ffff0a7224 */ /* 0x000fc600078e0006 */
[----:B------:R-:W-:-:S03]  /*07a0*/  LOP3.LUT R11, R11, 0x800fffff, R7, 0xf8, !PT ;  /* 0x800fffff0b0b7812 */ /* 0x000fc600078ef807 */
[----:B------:R-:W-:-:S03]  /*07b0*/  DFMA R20, R16, -R2, 1 ;  /* 0x3ff000001014742b */ /* 0x000fc60000000802 */
[----:B------:R-:W-:-:S05]  /*07c0*/  @!P2 DFMA R10, R10, 2, -R18 ;  /* 0x400000000a0aa82b */ /* 0x000fca0000000812 */
[----:B------:R-:W-:Y:S01]  /*07d0*/  DFMA R16, R16, R20, R16 ;  /* 0x000000141010722b */ /* 0x000fe20000000010 */
[----:B------:R-:W-:Y:S02]  /*07e0*/  IMAD.MOV.U32 R21, RZ, RZ, R12 ;  /* 0x000000ffff157224 */ /* 0x000fe400078e000c */
[----:B------:R-:W-:Y:S01]  /*07f0*/  IMAD.MOV.U32 R20, RZ, RZ, R15 ;  /* 0x000000ffff147224 */ /* 0x000fe200078e000f */
[----:B------:R-:W-:Y:S02]  /*0800*/  @!P0 LOP3.LUT R20, R3, 0x7ff00000, RZ, 0xc0, !PT ;  /* 0x7ff0000003148812 */ /* 0x000fe400078ec0ff */
[----:B------:R-:W-:Y:S02]  /*0810*/  @!P2 LOP3.LUT R21, R11, 0x7ff00000, RZ, 0xc0, !PT ;  /* 0x7ff000000b15a812 */ /* 0x000fe400078ec0ff */
[----:B------:R-:W-:Y:S01]  /*0820*/  DMUL R18, R16, R10 ;  /* 0x0000000a10127228 */ /* 0x000fe20000000000 */
[----:B------:R-:W-:Y:S02]  /*0830*/  VIADD R23, R20, 0xffffffff ;  /* 0xffffffff14177836 */ /* 0x000fe40000000000 */
[----:B------:R-:W-:-:S05]  /*0840*/  VIADD R22, R21, 0xffffffff ;  /* 0xffffffff15167836 */ /* 0x000fca0000000000 */
[----:B------:R-:W-:Y:S01]  /*0850*/  DFMA R14, R18, -R2, R10 ;  /* 0x80000002120e722b */ /* 0x000fe2000000000a */
[----:B------:R-:W-:-:S04]  /*0860*/  ISETP.GT.U32.AND P0, PT, R22, 0x7feffffe, PT ;  /* 0x7feffffe1600780c */ /* 0x000fc80003f04070 */
[----:B------:R-:W-:-:S03]  /*0870*/  ISETP.GT.U32.OR P0, PT, R23, 0x7feffffe, P0 ;  /* 0x7feffffe1700780c */ /* 0x000fc60000704470 */
[----:B------:R-:W-:-:S10]  /*0880*/  DFMA R14, R16, R14, R18 ;  /* 0x0000000e100e722b */ /* 0x000fd40000000012 */
[----:B------:R-:W-:Y:S05]  /*0890*/  @P0 BRA `(.L_x_9) ;  /* 0x00000000006c0947 */ /* 0x000fea0003800000 */
[----:B------:R-:W-:-:S04]  /*08a0*/  LOP3.LUT R7, R5, 0x7ff00000, RZ, 0xc0, !PT ;  /* 0x7ff0000005077812 */ /* 0x000fc800078ec0ff */
[CC--:B------:R-:W-:Y:S02]  /*08b0*/  VIADDMNMX R6, R12.reuse, -R7.reuse, 0xb9600000, !PT ;  /* 0xb96000000c067446 */ /* 0x0c0fe40007800907 */
[----:B------:R-:W-:Y:S02]  /*08c0*/  ISETP.GE.U32.AND P0, PT, R12, R7, PT ;  /* 0x000000070c00720c */ /* 0x000fe40003f06070 */
[----:B------:R-:W-:Y:S02]  /*08d0*/  VIMNMX R6, PT, PT, R6, 0x46a00000, PT ;  /* 0x46a0000006067848 */ /* 0x000fe40003fe0100 */
[----:B------:R-:W-:-:S05]  /*08e0*/  SEL R13, R13, 0x63400000, !P0 ;  /* 0x634000000d0d7807 */ /* 0x000fca0004000000 */
[----:B------:R-:W-:Y:S02]  /*08f0*/  IMAD.IADD R16, R6, 0x1, -R13 ;  /* 0x0000000106107824 */ /* 0x000fe400078e0a0d */
[----:B------:R-:W-:Y:S02]  /*0900*/  IMAD.MOV.U32 R6, RZ, RZ, RZ ;  /* 0x000000ffff067224 */ /* 0x000fe400078e00ff */
[----:B------:R-:W-:-:S06]  /*0910*/  VIADD R7, R16, 0x7fe00000 ;  /* 0x7fe0000010077836 */ /* 0x000fcc0000000000 */
[----:B------:R-:W-:-:S10]  /*0920*/  DMUL R12, R14, R6 ;  /* 0x000000060e0c7228 */ /* 0x000fd40000000000 */
[----:B------:R-:W-:-:S13]  /*0930*/  FSETP.GTU.AND P0, PT, |R13|, 1.469367938527859385e-39, PT ;  /* 0x001000000d00780b */ /* 0x000fda0003f0c200 */
[----:B------:R-:W-:Y:S05]  /*0940*/  @P0 BRA `(.L_x_10) ;  /* 0x0000000000940947 */ /* 0x000fea0003800000 */
[----:B------:R-:W-:Y:S01]  /*0950*/  DFMA R2, R14, -R2, R10 ;  /* 0x800000020e02722b */ /* 0x000fe2000000000a */
[----:B------:R-:W-:-:S09]  /*0960*/  IMAD.MOV.U32 R6, RZ, RZ, RZ ;  /* 0x000000ffff067224 */ /* 0x000fd200078e00ff */
[C---:B------:R-:W-:Y:S02]  /*0970*/  FSETP.NEU.AND P0, PT, R3.reuse, RZ, PT ;  /* 0x000000ff0300720b */ /* 0x040fe40003f0d000 */
[----:B------:R-:W-:-:S04]  /*0980*/  LOP3.LUT R5, R3, 0x80000000, R5, 0x48, !PT ;  /* 0x8000000003057812 */ /* 0x000fc800078e4805 */
[----:B------:R-:W-:-:S07]  /*0990*/  LOP3.LUT R7, R5, R7, RZ, 0xfc, !PT ;  /* 0x0000000705077212 */ /* 0x000fce00078efcff */
[----:B------:R-:W-:Y:S05]  /*09a0*/  @!P0 BRA `(.L_x_10) ;  /* 0x00000000007c8947 */ /* 0x000fea0003800000 */
[----:B------:R-:W-:Y:S01]  /*09b0*/  IMAD.MOV R3, RZ, RZ, -R16 ;  /* 0x000000ffff037224 */ /* 0x000fe200078e0a10 */
[----:B------:R-:W-:Y:S01]  /*09c0*/  DMUL.RP R6, R14, R6 ;  /* 0x000000060e067228 */ /* 0x000fe20000008000 */
[----:B------:R-:W-:-:S06]  /*09d0*/  IMAD.MOV.U32 R2, RZ, RZ, RZ ;  /* 0x000000ffff027224 */ /* 0x000fcc00078e00ff */
[----:B------:R-:W-:-:S03]  /*09e0*/  DFMA R2, R12, -R2, R14 ;  /* 0x800000020c02722b */ /* 0x000fc6000000000e */
[----:B------:R-:W-:-:S03]  /*09f0*/  LOP3.LUT R5, R7, R5, RZ, 0x3c, !PT ;  /* 0x0000000507057212 */ /* 0x000fc600078e3cff */
[----:B------:R-:W-:-:S04]  /*0a00*/  IADD3 R2, PT, PT, -R16, -0x43300000, RZ ;  /* 0xbcd0000010027810 */ /* 0x000fc80007ffe1ff */
[----:B------:R-:W-:-:S04]  /*0a10*/  FSETP.NEU.AND P0, PT, |R3|, R2, PT ;  /* 0x000000020300720b */ /* 0x000fc80003f0d200 */
[----:B------:R-:W-:Y:S02]  /*0a20*/  FSEL R12, R6, R12, !P0 ;  /* 0x0000000c060c7208 */ /* 0x000fe40004000000 */
[----:B------:R-:W-:Y:S01]  /*0a30*/  FSEL R13, R5, R13, !P0 ;  /* 0x0000000d050d7208 */ /* 0x000fe20004000000 */
[----:B------:R-:W-:Y:S06]  /*0a40*/  BRA `(.L_x_10) ;  /* 0x0000000000547947 */ /* 0x000fec0003800000 */
.L_x_9:
[----:B------:R-:W-:-:S14]  /*0a50*/  DSETP.NAN.AND P0, PT, R6, R6, PT ;  /* 0x000000060600722a */ /* 0x000fdc0003f08000 */
[----:B------:R-:W-:Y:S05]  /*0a60*/  @P0 BRA `(.L_x_11) ;  /* 0x0000000000440947 */ /* 0x000fea0003800000 */
[----:B------:R-:W-:-:S14]  /*0a70*/  DSETP.NAN.AND P0, PT, R4, R4, PT ;  /* 0x000000040400722a */ /* 0x000fdc0003f08000 */
[----:B------:R-:W-:Y:S05]  /*0a80*/  @P0 BRA `(.L_x_12) ;  /* 0x0000000000300947 */ /* 0x000fea0003800000 */
[----:B------:R-:W-:Y:S01]  /*0a90*/  ISETP.NE.AND P0, PT, R21, R20, PT ;  /* 0x000000141500720c */ /* 0x000fe20003f05270 */
[----:B------:R-:W-:Y:S02]  /*0aa0*/  IMAD.MOV.U32 R12, RZ, RZ, 0x0 ;  /* 0x00000000ff0c7424 */ /* 0x000fe400078e00ff */
[----:B------:R-:W-:-:S10]  /*0ab0*/  IMAD.MOV.U32 R13, RZ, RZ, -0x80000 ;  /* 0xfff80000ff0d7424 */ /* 0x000fd400078e00ff */
[----:B------:R-:W-:Y:S05]  /*0ac0*/  @!P0 BRA `(.L_x_10) ;  /* 0x0000000000348947 */ /* 0x000fea0003800000 */
[----:B------:R-:W-:Y:S02]  /*0ad0*/  ISETP.NE.AND P0, PT, R21, 0x7ff00000, PT ;  /* 0x7ff000001500780c */ /* 0x000fe40003f05270 */
[----:B------:R-:W-:Y:S02]  /*0ae0*/  LOP3.LUT R13, R7, 0x80000000, R5, 0x48, !PT ;  /* 0x80000000070d7812 */ /* 0x000fe400078e4805 */
[----:B------:R-:W-:-:S13]  /*0af0*/  ISETP.EQ.OR P0, PT, R20, RZ, !P0 ;  /* 0x000000ff1400720c */ /* 0x000fda0004702670 */
[----:B------:R-:W-:Y:S01]  /*0b00*/  @P0 LOP3.LUT R2, R13, 0x7ff00000, RZ, 0xfc, !PT ;  /* 0x7ff000000d020812 */ /* 0x000fe200078efcff */
[----:B------:R-:W-:Y:S02]  /*0b10*/  @!P0 IMAD.MOV.U32 R12, RZ, RZ, RZ ;  /* 0x000000ffff0c8224 */ /* 0x000fe400078e00ff */
[----:B------:R-:W-:Y:S02]  /*0b20*/  @P0 IMAD.MOV.U32 R12, RZ, RZ, RZ ;  /* 0x000000ffff0c0224 */ /* 0x000fe400078e00ff */
[----:B------:R-:W-:Y:S01]  /*0b30*/  @P0 IMAD.MOV.U32 R13, RZ, RZ, R2 ;  /* 0x000000ffff0d0224 */ /* 0x000fe200078e0002 */
[----:B------:R-:W-:Y:S06]  /*0b40*/  BRA `(.L_x_10) ;  /* 0x0000000000147947 */ /* 0x000fec0003800000 */
.L_x_12:
[----:B------:R-:W-:Y:S01]  /*0b50*/  LOP3.LUT R13, R5, 0x80000, RZ, 0xfc, !PT ;  /* 0x00080000050d7812 */ /* 0x000fe200078efcff */
[----:B------:R-:W-:Y:S01]  /*0b60*/  IMAD.MOV.U32 R12, RZ, RZ, R4 ;  /* 0x000000ffff0c7224 */ /* 0x000fe200078e0004 */
[----:B------:R-:W-:Y:S06]  /*0b70*/  BRA `(.L_x_10) ;  /* 0x0000000000087947 */ /* 0x000fec0003800000 */
.L_x_11:
[----:B------:R-:W-:Y:S01]  /*0b80*/  LOP3.LUT R13, R7, 0x80000, RZ, 0xfc, !PT ;  /* 0x00080000070d7812 */ /* 0x000fe200078efcff */
[----:B------:R-:W-:-:S07]  /*0b90*/  IMAD.MOV.U32 R12, RZ, RZ, R6 ;  /* 0x000000ffff0c7224 */ /* 0x000fce00078e0006 */
.L_x_10:
[----:B------:R-:W-:Y:S05]  /*0ba0*/  BSYNC.RECONVERGENT B1 ;  /* 0x0000000000017941 */ /* 0x000fea0003800200 */
.L_x_8:
[----:B------:R-:W-:Y:S02]  /*0bb0*/  IMAD.MOV.U32 R2, RZ, RZ, R8 ;  /* 0x000000ffff027224 */ /* 0x000fe400078e0008 */
[----:B------:R-:W-:-:S04]  /*0bc0*/  IMAD.MOV.U32 R3, RZ, RZ, 0x0 ;  /* 0x00000000ff037424 */ /* 0x000fc800078e00ff */
[----:B------:R-:W-:Y:S05]  /*0bd0*/  RET.REL.NODEC R2 `(_Z25compute_info_final_kerneljPfP6float2j) ;  /* 0xfffffff402087950 */ /* 0x000fea0003c3ffff */
.L_x_13:
[----:B------:R-:W-:-:S00]  /*0be0*/  BRA `(.L_x_13) ;  /* 0xfffffffc00fc7947 */ /* 0x000fc0000383ffff */
[----:B------:R-:W-:-:S00]  /*0bf0*/  NOP ;  /* 0x0000000000007918 */ /* 0x000fc00000000000 */
        /* <DEDUP_REMOVED lines=8> */
.L_x_73:


//--------------------- .text._Z24compute_info_sums_kerneljP6float4S0_P6float2 --------------------------
	.section	.text._Z24compute_info_sums_kerneljP6float4S0_P6float2,"ax",@progbits
	.align	128
        .global         _Z24compute_info_sums_kerneljP6float4S0_P6float2
        .type           _Z24compute_info_sums_kerneljP6float4S0_P6float2,@function
        .size           _Z24compute_info_sums_kerneljP6float4S0_P6float2,(.L_x_78 - _Z24compute_info_sums_kerneljP6float4S0_P6float2)
        .other          _Z24compute_info_sums_kerneljP6float4S0_P6float2,@"STO_CUDA_ENTRY STV_DEFAULT"
_Z24compute_info_sums_kerneljP6float4S0_P6float2:
.text._Z24compute_info_sums_kerneljP6float4S0_P6float2:
[----:B------:R-:W-:Y:S01]  /*0000*/  LDC R1, c[0x0][0x37c] ;  /* 0x0000df00ff017b82 */ /* 0x000fe20000000800 */
[----:B------:R-:W0:Y:S01]  /*0010*/  S2R R0, SR_CTAID.X ;  /* 0x0000000000007919 */ /* 0x000e220000002500 */
[----:B------:R-:W0:Y:S01]  /*0020*/  LDCU UR4, c[0x0][0x360] ;  /* 0x00006c00ff0477ac */ /* 0x000e220008000800 */
[----:B------:R-:W-:Y:S01]  /*0030*/  BSSY.RECONVERGENT B0, `(.L_x_14) ;  /* 0x000001f000007945 */ /* 0x000fe20003800200 */
[----:B------:R-:W-:Y:S01]  /*0040*/  CS2R R12, SRZ ;  /* 0x00000000000c7805 */ /* 0x000fe2000001ff00 */
[----:B------:R-:W1:Y:S01]  /*0050*/  S2R R2, SR_TID.X ;  /* 0x0000000000027919 */ /* 0x000e620000002100 */
[----:B------:R-:W2:Y:S01]  /*0060*/  LDCU UR5, c[0x0][0x380] ;  /* 0x00007000ff0577ac */ /* 0x000ea20008000800 */
[----:B------:R-:W3:Y:S01]  /*0070*/  LDCU.64 UR6, c[0x0][0x358] ;  /* 0x00006b00ff0677ac */ /* 0x000ee20008000a00 */
[----:B0-----:R-:W-:-:S05]  /*0080*/  IMAD R3, R0, UR4, RZ ;  /* 0x0000000400037c24 */ /* 0x001fca000f8e02ff */
[----:B-1----:R-:W-:Y:S02]  /*0090*/  LEA R19, R3, R2, 0x1 ;  /* 0x0000000203137211 */ /* 0x002fe400078e08ff */
[----:B------:R-:W-:Y:S02]  /*00a0*/  MOV R3, UR4 ;  /* 0x0000000400037c02 */ /* 0x000fe40008000f00 */
[----:B--2---:R-:W-:-:S13]  /*00b0*/  ISETP.GE.U32.AND P0, PT, R19, UR5, PT ;  /* 0x0000000513007c0c */ /* 0x004fda000bf06070 */
[----:B---3--:R-:W-:Y:S05]  /*00c0*/  @P0 BRA `(.L_x_15) ;  /* 0x0000000000540947 */ /* 0x008fea0003800000 */
[----:B------:R-:W0:Y:S01]  /*00d0*/  LDC.64 R4, c[0x0][0x388] ;  /* 0x0000e200ff047b82 */ /* 0x000e220000000a00 */
[----:B------:R-:W-:-:S04]  /*00e0*/  IADD3 R17, PT, PT, R19, R3, RZ ;  /* 0x0000000313117210 */ /* 0x000fc80007ffe0ff */
[----:B------:R-:W-:-:S03]  /*00f0*/  ISETP.GE.U32.AND P0, PT, R17, UR5, PT ;  /* 0x0000000511007c0c */ /* 0x000fc6000bf06070 */
[----:B------:R-:W1:Y:S01]  /*0100*/  LDC.64 R14, c[0x0][0x390] ;  /* 0x0000e400ff0e7b82 */ /* 0x000e620000000a00 */
[----:B0-----:R-:W-:-:S09]  /*0110*/  IMAD.WIDE R8, R19, 0x10, R4 ;  /* 0x0000001013087825 */ /* 0x001fd200078e0204 */
[C---:B------:R-:W-:Y:S01]  /*0120*/  @!P0 IMAD.WIDE.U32 R4, R17.reuse, 0x10, R4 ;  /* 0x0000001011048825 */ /* 0x040fe200078e0004 */
[----:B------:R-:W2:Y:S05]  /*0130*/  LDG.E.128 R8, desc[UR6][R8.64] ;  /* 0x0000000608087981 */ /* 0x000eaa000c1e1d00 */
[----:B------:R-:W3:Y:S01]  /*0140*/  @!P0 LDG.E.128 R4, desc[UR6][R4.64] ;  /* 0x0000000604048981 */ /* 0x000ee2000c1e1d00 */
[----:B-1----:R-:W-:-:S04]  /*0150*/  @!P0 IMAD.WIDE.U32 R16, R17, 0x10, R14 ;  /* 0x0000001011108825 */ /* 0x002fc800078e000e */
[----:B------:R-:W-:Y:S02]  /*0160*/  IMAD.WIDE R14, R19, 0x10, R14 ;  /* 0x00000010130e7825 */ /* 0x000fe400078e020e */
[----:B------:R-:W4:Y:S04]  /*0170*/  @!P0 LDG.E R16, desc[UR6][R16.64+0xc] ;  /* 0x00000c0610108981 */ /* 0x000f28000c1e1900 */
[----:B------:R-:W4:Y:S01]  /*0180*/  LDG.E R13, desc[UR6][R14.64+0xc] ;  /* 0x00000c060e0d7981 */ /* 0x000f22000c1e1900 */
[----:B--2---:R-:W-:-:S04]  /*0190*/  FMUL R19, R9, R9 ;  /* 0x0000000909137220 */ /* 0x004fc80000400000 */
[----:B------:R-:W-:Y:S01]  /*01a0*/  FFMA R19, R8, R8, R19 ;  /* 0x0000000808137223 */ /* 0x000fe20000000013 */
[----:B---3--:R-:W-:-:S03]  /*01b0*/  @!P0 FMUL R21, R5, R5 ;  /* 0x0000000505158220 */ /* 0x008fc60000400000 */
[----:B------:R-:W-:Y:S01]  /*01c0*/  FFMA R10, R10, R10, R19 ;  /* 0x0000000a0a0a7223 */ /* 0x000fe20000000013 */
[----:B------:R-:W-:-:S03]  /*01d0*/  @!P0 FFMA R21, R4, R4, R21 ;  /* 0x0000000404158223 */ /* 0x000fc60000000015 */
[----:B------:R-:W-:Y:S01]  /*01e0*/  FMUL R12, R11, R10 ;  /* 0x0000000a0b0c7220 */ /* 0x000fe20000400000 */
[----:B------:R-:W-:Y:S01]  /*01f0*/  @!P0 FFMA R21, R6, R6, R21 ;  /* 0x0000000606158223 */ /* 0x000fe20000000015 */
[----:B----4-:R-:W-:-:S03]  /*0200*/  @!P0 FADD R13, R13, R16 ;  /* 0x000000100d0d8221 */ /* 0x010fc60000000000 */
[----:B------:R-:W-:-:S07]  /*0210*/  @!P0 FFMA R12, R7, R21, R12 ;  /* 0x00000015070c8223 */ /* 0x000fce000000000c */
.L_x_15:
[----:B------:R-:W-:Y:S05]  /*0220*/  BSYNC.RECONVERGENT B0 ;  /* 0x0000000000007941 */ /* 0x000fea0003800200 */
.L_x_14:
[----:B------:R-:W0:Y:S01]  /*0230*/  S2UR UR5, SR_CgaCtaId ;  /* 0x00000000000579c3 */ /* 0x000e220000008800 */
[----:B------:R-:W-:Y:S01]  /*0240*/  UMOV UR4, 0x400 ;  /* 0x0000040000047882 */ /* 0x000fe20000000000 */
[----:B------:R-:W-:Y:S02]  /*0250*/  ISETP.GE.U32.AND P1, PT, R3, 0x2, PT ;  /* 0x000000020300780c */ /* 0x000fe40003f26070 */
[----:B------:R-:W-:Y:S01]  /*0260*/  ISETP.NE.AND P0, PT, R2, RZ, PT ;  /* 0x000000ff0200720c */ /* 0x000fe20003f05270 */
[----:B0-----:R-:W-:-:S06]  /*0270*/  ULEA UR4, UR5, UR4, 0x18 ;  /* 0x0000000405047291 */ /* 0x001fcc000f8ec0ff */
[----:B------:R-:W-:-:S05]  /*0280*/  LEA R4, R2, UR4, 0x3 ;  /* 0x0000000402047c11 */ /* 0x000fca000f8e18ff */
[----:B------:R0:W-:Y:S01]  /*0290*/  STS.64 [R4], R12 ;  /* 0x0000000c04007388 */ /* 0x0001e20000000a00 */
[----:B------:R-:W-:Y:S06]  /*02a0*/  BAR.SYNC.DEFER_BLOCKING 0x0 ;  /* 0x0000000000007b1d */ /* 0x000fec0000010000 */
[----:B------:R-:W-:Y:S05]  /*02b0*/  @!P1 BRA `(.L_x_16) ;  /* 0x0000000000309947 */ /* 0x000fea0003800000 */
.L_x_17:
[----:B------:R-:W-:-:S04]  /*02c0*/  SHF.R.U32.HI R11, RZ, 0x1, R3 ;  /* 0x00000001ff0b7819 */ /* 0x000fc80000011603 */
[----:B------:R-:W-:-:S13]  /*02d0*/  ISETP.GE.U32.AND P1, PT, R2, R11, PT ;  /* 0x0000000b0200720c */ /* 0x000fda0003f26070 */
[----:B------:R-:W-:Y:S01]  /*02e0*/  @!P1 LEA R5, R11, R4, 0x3 ;  /* 0x000000040b059211 */ /* 0x000fe200078e18ff */
[----:B------:R-:W-:Y:S04]  /*02f0*/  @!P1 LDS.64 R8, [R4] ;  /* 0x0000000004089984 */ /* 0x000fe80000000a00 */
[----:B------:R-:W1:Y:S02]  /*0300*/  @!P1 LDS.64 R6, [R5] ;  /* 0x0000000005069984 */ /* 0x000e640000000a00 */
[----:B-1----:R-:W-:Y:S01]  /*0310*/  @!P1 FADD R6, R6, R8 ;  /* 0x0000000806069221 */ /* 0x002fe20000000000 */
[----:B------:R-:W-:-:S05]  /*0320*/  @!P1 FADD R7, R7, R9 ;  /* 0x0000000907079221 */ /* 0x000fca0000000000 */
[----:B------:R1:W-:Y:S01]  /*0330*/  @!P1 STS.64 [R4], R6 ;  /* 0x0000000604009388 */ /* 0x0003e20000000a00 */
[----:B------:R-:W-:Y:S01]  /*0340*/  BAR.SYNC.DEFER_BLOCKING 0x0 ;  /* 0x0000000000007b1d */ /* 0x000fe20000010000 */
[----:B------:R-:W-:Y:S02]  /*0350*/  ISETP.GT.U32.AND P1, PT, R3, 0x3, PT ;  /* 0x000000030300780c */ /* 0x000fe40003f24070 */
[----:B------:R-:W-:-:S11]  /*0360*/  MOV R3, R11 ;  /* 0x0000000b00037202 */ /* 0x000fd60000000f00 */
[----:B-1----:R-:W-:Y:S05]  /*0370*/  @P1 BRA `(.L_x_17) ;  /* 0xfffffffc00d01947 */ /* 0x002fea000383ffff */
.L_x_16:
[----:B------:R-:W-:Y:S05]  /*0380*/  @P0 EXIT ;  /* 0x000000000000094d */ /* 0x000fea0003800000 */
[----:B------:R-:W1:Y:S01]  /*0390*/  S2UR UR5, SR_CgaCtaId ;  /* 0x00000000000579c3 */ /* 0x000e620000008800 */
[----:B------:R-:W-:-:S07]  /*03a0*/  UMOV UR4, 0x400 ;  /* 0x0000040000047882 */ /* 0x000fce0000000000 */
[----:B------:R-:W2:Y:S01]  /*03b0*/  LDC.64 R2, c[0x0][0x398] ;  /* 0x0000e600ff027b82 */ /* 0x000ea20000000a00 */
[----:B-1----:R-:W-:Y:S01]  /*03c0*/  ULEA UR4, UR5, UR4, 0x18 ;  /* 0x0000000405047291 */ /* 0x002fe2000f8ec0ff */
[----:B--2---:R-:W-:-:S08]  /*03d0*/  IMAD.WIDE.U32 R2, R0, 0x8, R2 ;  /* 0x0000000800027825 */ /* 0x004fd000078e0002 */
[----:B0-----:R-:W0:Y:S04]  /*03e0*/  LDS.64 R4, [UR4] ;  /* 0x00000004ff047984 */ /* 0x001e280008000a00 */
[----:B0-----:R-:W-:Y:S01]  /*03f0*/  STG.E.64 desc[UR6][R2.64], R4 ;  /* 0x0000000402007986 */ /* 0x001fe2000c101b06 */
[----:B------:R-:W-:Y:S05]  /*0400*/  EXIT ;  /* 0x000000000000794d */ /* 0x000fea0003800000 */
.L_x_18:
        /* <DEDUP_REMOVED lines=15> */
.L_x_78:


//--------------------- .text.second_integration_kernel --------------------------
	.section	.text.second_integration_kernel,"ax",@progbits
	.align	128
        .global         second_integration_kernel
        .type           second_integration_kernel,@function
        .size           second_integration_kernel,(.L_x_74 - second_integration_kernel)
        .other          second_integration_kernel,@"STO_CUDA_ENTRY STV_DEFAULT"
second_integration_kernel:
.text.second_integration_kernel:
[----:B------:R-:W-:Y:S01]  /*0000*/  LDC R1, c[0x0][0x37c] ;  /* 0x0000df00ff017b82 */ /* 0x000fe20000000800 */
[----:B------:R-:W0:Y:S07]  /*0010*/  S2R R0, SR_TID.X ;  /* 0x0000000000007919 */ /* 0x000e2e0000002100 */
[----:B------:R-:W0:Y:S01]  /*0020*/  S2UR UR4, SR_CTAID.X ;  /* 0x00000000000479c3 */ /* 0x000e220000002500 */
[----:B------:R-:W1:Y:S07]  /*0030*/  LDCU UR5, c[0x0][0x380] ;  /* 0x00007000ff0577ac */ /* 0x000e6e0008000800 */
[----:B------:R-:W0:Y:S02]  /*0040*/  LDC R3, c[0x0][0x360] ;  /* 0x0000d800ff037b82 */ /* 0x000e240000000800 */
[----:B0-----:R-:W-:-:S05]  /*0050*/  IMAD R3, R3, UR4, R0 ;  /* 0x0000000403037c24 */ /* 0x001fca000f8e0200 */
[----:B-1----:R-:W-:-:S13]  /*0060*/  ISETP.GE.U32.AND P0, PT, R3, UR5, PT ;  /* 0x0000000503007c0c */ /* 0x002fda000bf06070 */
[----:B------:R-:W-:Y:S05]  /*0070*/  @P0 EXIT ;  /* 0x000000000000094d */ /* 0x000fea0003800000 */
[----:B------:R-:W0:Y:S01]  /*0080*/  LDC.64 R28, c[0x0][0x388] ;  /* 0x0000e200ff1c7b82 */ /* 0x000e220000000a00 */
[----:B------:R-:W1:Y:S01]  /*0090*/  LDCU.64 UR4, c[0x0][0x358] ;  /* 0x00006b00ff0477ac */ /* 0x000e620008000a00 */
[----:B------:R-:W2:Y:S06]  /*00a0*/  LDCU UR6, c[0x0][0x384] ;  /* 0x00007080ff0677ac */ /* 0x000eac0008000800 */
[----:B------:R-:W3:Y:S01]  /*00b0*/  LDC.64 R8, c[0x0][0x390] ;  /* 0x0000e400ff087b82 */ /* 0x000ee20000000a00 */
[----:B0-----:R-:W-:-:S05]  /*00c0*/  IMAD.WIDE R28, R3, 0x10, R28 ;  /* 0x00000010031c7825 */ /* 0x001fca00078e021c */
[----:B-1----:R-:W4:Y:S01]  /*00d0*/  LDG.E.128 R12, desc[UR4][R28.64] ;  /* 0x000000041c0c7981 */ /* 0x002f22000c1e1d00 */
[----:B---3--:R-:W-:-:S06]  /*00e0*/  IMAD.WIDE R8, R3, 0x10, R8 ;  /* 0x0000001003087825 */ /* 0x008fcc00078e0208 */
[----:B------:R-:W3:Y:S01]  /*00f0*/  LDG.E.128 R8, desc[UR4][R8.64] ;  /* 0x0000000408087981 */ /* 0x000ee2000c1e1d00 */
[----:B------:R-:W-:Y:S01]  /*0100*/  IMAD.MOV.U32 R2, RZ, RZ, 0x1 ;  /* 0x00000001ff027424 */ /* 0x000fe200078e00ff */
[----:B--2---:R-:W0:Y:S01]  /*0110*/  F2F.F64.F32 R16, UR6 ;  /* 0x0000000600107d10 */ /* 0x004e220008201800 */
[----:B------:R-:W-:Y:S01]  /*0120*/  BSSY.RECONVERGENT B0, `(.L_x_19) ;  /* 0x000001a000007945 */ /* 0x000fe20003800200 */
[----:B0-----:R-:W-:-:S06]  /*0130*/  DMUL R16, R16, 0.5 ;  /* 0x3fe0000010107828 */ /* 0x001fcc0000000000 */
[----:B----4-:R-:W0:Y:S08]  /*0140*/  F2F.F64.F32 R18, R15 ;  /* 0x0000000f00127310 */ /* 0x010e300000201800 */
[----:B0-----:R-:W0:Y:S02]  /*0150*/  MUFU.RCP64H R3, R19 ;  /* 0x0000001300037308 */ /* 0x001e240000001800 */
[----:B0-----:R-:W-:-:S08]  /*0160*/  DFMA R4, -R18, R2, 1 ;  /* 0x3ff000001204742b */ /* 0x001fd00000000102 */
[----:B------:R-:W-:Y:S02]  /*0170*/  DFMA R6, R4, R4, R4 ;  /* 0x000000040406722b */ /* 0x000fe40000000004 */
[----:B---3--:R-:W0:Y:S06]  /*0180*/  F2F.F64.F32 R4, R8 ;  /* 0x0000000800047310 */ /* 0x008e2c0000201800 */
[----:B------:R-:W-:-:S08]  /*0190*/  DFMA R6, R2, R6, R2 ;  /* 0x000000060206722b */ /* 0x000fd00000000002 */
[----:B------:R-:W-:Y:S02]  /*01a0*/  DFMA R2, -R18, R6, 1 ;  /* 0x3ff000001202742b */ /* 0x000fe40000000106 */
[----:B0-----:R-:W-:-:S06]  /*01b0*/  DMUL R4, R16, R4 ;  /* 0x0000000410047228 */ /* 0x001fcc0000000000 */
        /* <DEDUP_REMOVED lines=8> */
[----:B------:R-:W-:Y:S01]  /*0240*/  IMAD.MOV.U32 R6, RZ, RZ, R4 ;  /* 0x000000ffff067224 */ /* 0x000fe200078e0004 */
[----:B------:R-:W-:Y:S01]  /*0250*/  MOV R0, 0x2a0 ;  /* 0x000002a000007802 */ /* 0x000fe20000000f00 */
[----:B------:R-:W-:Y:S02]  /*0260*/  IMAD.MOV.U32 R7, RZ, RZ, R5 ;  /* 0x000000ffff077224 */ /* 0x000fe400078e0005 */
[----:B------:R-:W-:Y:S02]  /*0270*/  IMAD.MOV.U32 R2, RZ, RZ, R18 ;  /* 0x000000ffff027224 */ /* 0x000fe400078e0012 */
[----:B------:R-:W-:-:S07]  /*0280*/  IMAD.MOV.U32 R3, RZ, RZ, R19 ;  /* 0x000000ffff037224 */ /* 0x000fce00078e0013 */
[----:B------:R-:W-:Y:S05]  /*0290*/  CALL.REL.NOINC `($__internal_1_$__cuda_sm20_div_rn_f64_full) ;  /* 0x0000000000fc7944 */ /* 0x000fea0003c00000 */
[----:B------:R-:W-:Y:S02]  /*02a0*/  IMAD.MOV.U32 R2, RZ, RZ, R4 ;  /* 0x000000ffff027224 */ /* 0x000fe400078e0004 */
[----:B------:R-:W-:-:S07]  /*02b0*/  IMAD.MOV.U32 R3, RZ, RZ, R5 ;  /* 0x000000ffff037224 */ /* 0x000fce00078e0005 */
.L_x_20:
[----:B------:R-:W-:Y:S05]  /*02c0*/  BSYNC.RECONVERGENT B0 ;  /* 0x0000000000007941 */ /* 0x000fea0003800200 */
.L_x_19:
[----:B------:R-:W0:Y:S01]  /*02d0*/  MUFU.RCP64H R5, R19 ;  /* 0x0000001300057308 */ /* 0x000e220000001800 */
[----:B------:R-:W-:Y:S01]  /*02e0*/  IMAD.MOV.U32 R4, RZ, RZ, 0x1 ;  /* 0x00000001ff047424 */ /* 0x000fe200078e00ff */
[----:B------:R-:W-:Y:S05]  /*02f0*/  BSSY.RECONVERGENT B0, `(.L_x_21) ;  /* 0x0000016000007945 */ /* 0x000fea0003800200 */
[----:B0-----:R-:W-:-:S08]  /*0300*/  DFMA R6, -R18, R4, 1 ;  /* 0x3ff000001206742b */ /* 0x001fd00000000104 */
[----:B------:R-:W-:Y:S02]  /*0310*/  DFMA R20, R6, R6, R6 ;  /* 0x000000060614722b */ /* 0x000fe40000000006 */
[----:B------:R-:W0:Y:S06]  /*0320*/  F2F.F64.F32 R6, R9 ;  /* 0x0000000900067310 */ /* 0x000e2c0000201800 */
[----:B------:R-:W-:-:S08]  /*0330*/  DFMA R20, R4, R20, R4 ;  /* 0x000000140414722b */ /* 0x000fd00000000004 */
[----:B------:R-:W-:Y:S02]  /*0340*/  DFMA R4, -R18, R20, 1 ;  /* 0x3ff000001204742b */ /* 0x000fe40000000114 */
[----:B0-----:R-:W-:-:S06]  /*0350*/  DMUL R6, R16, R6 ;  /* 0x0000000610067228 */ /* 0x001fcc0000000000 */
[----:B------:R-:W-:Y:S01]  /*0360*/  DFMA R24, R20, R4, R20 ;  /* 0x000000041418722b */ /* 0x000fe20000000014 */
[----:B------:R-:W0:Y:S03]  /*0370*/  F2F.F64.F32 R20, R12 ;  /* 0x0000000c00147310 */ /* 0x000e260000201800 */
[----:B------:R-:W-:-:S04]  /*0380*/  FSETP.GEU.AND P1, PT, |R7|, 6.5827683646048100446e-37, PT ;  /* 0x036000000700780b */ /* 0x000fc80003f2e200 */
[----:B------:R-:W-:-:S08]  /*0390*/  DMUL R4, R24, R6 ;  /* 0x0000000618047228 */ /* 0x000fd00000000000 */
[----:B------:R-:W-:Y:S02]  /*03a0*/  DFMA R22, -R18, R4, R6 ;  /* 0x000000041216722b */ /* 0x000fe40000000106 */
[----:B0-----:R-:W-:-:S06]  /*03b0*/  DADD R20, R20, R2 ;  /* 0x0000000014147229 */ /* 0x001fcc0000000002 */
[----:B------:R-:W-:Y:S01]  /*03c0*/  DFMA R4, R24, R22, R4 ;  /* 0x000000161804722b */ /* 0x000fe20000000004 */
[----:B------:R0:W1:Y:S09]  /*03d0*/  F2F.F32.F64 R12, R20 ;  /* 0x00000014000c7310 */ /* 0x0000720000301000 */
[----:B------:R-:W-:-:S05]  /*03e0*/  FFMA R0, RZ, R19, R5 ;  /* 0x00000013ff007223 */ /* 0x000fca0000000005 */
[----:B------:R-:W-:-:S13]  /*03f0*/  FSETP.GT.AND P0, PT, |R0|, 1.469367938527859385e-39, PT ;  /* 0x001000000000780b */ /* 0x000fda0003f04200 */
[----:B01----:R-:W-:Y:S05]  /*0400*/  @P0 BRA P1, `(.L_x_22) ;  /* 0x0000000000100947 */ /* 0x003fea0000800000 */
[----:B------:R-:W-:Y:S01]  /*0410*/  IMAD.MOV.U32 R2, RZ, RZ, R18 ;  /* 0x000000ffff027224 */ /* 0x000fe200078e0012 */
[----:B------:R-:W-:Y:S01]  /*0420*/  MOV R0, 0x450 ;  /* 0x0000045000007802 */ /* 0x000fe20000000f00 */
[----:B------:R-:W-:-:S07]  /*0430*/  IMAD.MOV.U32 R3, RZ, RZ, R19 ;  /* 0x000000ffff037224 */ /* 0x000fce00078e0013 */
[----:B------:R-:W-:Y:S05]  /*0440*/  CALL.REL.NOINC `($__internal_1_$__cuda_sm20_div_rn_f64_full) ;  /* 0x0000000000907944 */ /* 0x000fea0003c00000 */
.L_x_22:
[----:B------:R-:W-:Y:S05]  /*0450*/  BSYNC.RECONVERGENT B0 ;  /* 0x0000000000007941 */ /* 0x000fea0003800200 */
.L_x_21:
[----:B------:R-:W0:Y:S01]  /*0460*/  MUFU.RCP64H R3, R19 ;  /* 0x0000001300037308 */ /* 0x000e220000001800 */
[----:B------:R-:W-:Y:S01]  /*0470*/  IMAD.MOV.U32 R2, RZ, RZ, 0x1 ;  /* 0x00000001ff027424 */ /* 0x000fe200078e00ff */
[----:B------:R-:W-:Y:S06]  /*0480*/  BSSY.RECONVERGENT B0, `(.L_x_23) ;  /* 0x000001b000007945 */ /* 0x000fec0003800200 */
[----:B------:R-:W1:Y:S01]  /*0490*/  F2F.F64.F32 R10, R10 ;  /* 0x0000000a000a7310 */ /* 0x000e620000201800 */
[----:B0-----:R-:W-:Y:S02]  /*04a0*/  DFMA R6, -R18, R2, 1 ;  /* 0x3ff000001206742b */ /* 0x001fe40000000102 */
[----:B-1----:R-:W-:-:S06]  /*04b0*/  DMUL R16, R16, R10 ;  /* 0x0000000a10107228 */ /* 0x002fcc0000000000 */
[----:B------:R-:W-:-:S08]  /*04c0*/  DFMA R6, R6, R6, R6 ;  /* 0x000000060606722b */ /* 0x000fd00000000006 */
[----:B------:R-:W-:Y:S01]  /*04d0*/  DFMA R6, R2, R6, R2 ;  /* 0x000000060206722b */ /* 0x000fe20000000002 */
[----:B------:R-:W-:Y:S01]  /*04e0*/  FSETP.GEU.AND P1, PT, |R17|, 6.5827683646048100446e-37, PT ;  /* 0x036000001100780b */ /* 0x000fe20003f2e200 */
[----:B------:R-:W0:Y:S06]  /*04f0*/  F2F.F64.F32 R2, R13 ;  /* 0x0000000d00027310 */ /* 0x000e2c0000201800 */
[----:B------:R-:W-:-:S08]  /*0500*/  DFMA R8, -R18, R6, 1 ;  /* 0x3ff000001208742b */ /* 0x000fd00000000106 */
[----:B------:R-:W-:Y:S02]  /*0510*/  DFMA R8, R6, R8, R6 ;  /* 0x000000080608722b */ /* 0x000fe40000000006 */
[----:B0-----:R-:W-:-:S06]  /*0520*/  DADD R4, R2, R4 ;  /* 0x0000000002047229 */ /* 0x001fcc0000000004 */
[----:B------:R-:W-:Y:S01]  /*0530*/  DMUL R2, R8, R16 ;  /* 0x0000001008027228 */ /* 0x000fe20000000000 */
[----:B------:R-:W0:Y:S07]  /*0540*/  F2F.F32.F64 R13, R4 ;  /* 0x00000004000d7310 */ /* 0x000e2e0000301000 */
[----:B------:R-:W-:-:S08]  /*0550*/  DFMA R6, -R18, R2, R16 ;  /* 0x000000021206722b */ /* 0x000fd00000000110 */
[----:B------:R-:W-:Y:S01]  /*0560*/  DFMA R2, R8, R6, R2 ;  /* 0x000000060802722b */ /* 0x000fe20000000002 */
[----:B0-----:R0:W-:Y:S09]  /*0570*/  STG.E.64 desc[UR4][R28.64], R12 ;  /* 0x0000000c1c007986 */ /* 0x0011f2000c101b04 */
[----:B------:R-:W-:-:S05]  /*0580*/  FFMA R0, RZ, R19, R3 ;  /* 0x00000013ff007223 */ /* 0x000fca0000000003 */
[----:B------:R-:W-:-:S13]  /*0590*/  FSETP.GT.AND P0, PT, |R0|, 1.469367938527859385e-39, PT ;  /* 0x001000000000780b */ /* 0x000fda0003f04200 */
[----:B0-----:R-:W-:Y:S05]  /*05a0*/  @P0 BRA P1, `(.L_x_24) ;  /* 0x0000000000200947 */ /* 0x001fea0000800000 */
        /* <DEDUP_REMOVED lines=8> */
.L_x_24:
[----:B------:R-:W-:Y:S05]  /*0630*/  BSYNC.RECONVERGENT B0 ;  /* 0x0000000000007941 */ /* 0x000fea0003800200 */
.L_x_23:
[----:B------:R-:W0:Y:S02]  /*0640*/  F2F.F64.F32 R14, R14 ;  /* 0x0000000e000e7310 */ /* 0x000e240000201800 */
[----:B0-----:R-:W-:-:S10]  /*0650*/  DADD R2, R14, R2 ;  /* 0x000000000e027229 */ /* 0x001fd40000000002 */
[----:B------:R-:W0:Y:S02]  /*0660*/  F2F.F32.F64 R3, R2 ;  /* 0x0000000200037310 */ /* 0x000e240000301000 */
[----:B0-----:R-:W-:Y:S01]  /*0670*/  STG.E desc[UR4][R28.64+0x8], R3 ;  /* 0x000008031c007986 */ /* 0x001fe2000c101904 */
[----:B------:R-:W-:Y:S05]  /*0680*/  EXIT ;  /* 0x000000000000794d */ /* 0x000fea0003800000 */
        .weak           $__internal_1_$__cuda_sm20_div_rn_f64_full
        .type           $__internal_1_$__cuda_sm20_div_rn_f64_full,@function
        .size           $__internal_1_$__cuda_sm20_div_rn_f64_full,(.L_x_74 - $__internal_1_$__cuda_sm20_div_rn_f64_full)
$__internal_1_$__cuda_sm20_div_rn_f64_full:
[----:B------:R-:W-:Y:S01]  /*0690*/  FSETP.GEU.AND P2, PT, |R7|, 1.469367938527859385e-39, PT ;  /* 0x001000000700780b */ /* 0x000fe20003f4e200 */
[----:B------:R-:W-:Y:S01]  /*06a0*/  IMAD.MOV.U32 R20, RZ, RZ, R6 ;  /* 0x000000ffff147224 */ /* 0x000fe200078e0006 */
[C---:B------:R-:W-:Y:S01]  /*06b0*/  FSETP.GEU.AND P0, PT, |R3|.reuse, 1.469367938527859385e-39, PT ;  /* 0x001000000300780b */ /* 0x040fe20003f0e200 */
[----:B------:R-:W-:Y:S01]  /*06c0*/  IMAD.MOV.U32 R22, RZ, RZ, 0x1 ;  /* 0x00000001ff167424 */ /* 0x000fe200078e00ff */
[----:B------:R-:W-:Y:S01]  /*06d0*/  LOP3.LUT R4, R3, 0x800fffff, RZ, 0xc0, !PT ;  /* 0x800fffff03047812 */ /* 0x000fe200078ec0ff */
[----:B------:R-:W-:Y:S01]  /*06e0*/  BSSY.RECONVERGENT B1, `(.L_x_25) ;  /* 0x0000052000017945 */ /* 0x000fe20003800200 */
[----:B------:R-:W-:Y:S02]  /*06f0*/  LOP3.LUT R8, R7, 0x7ff00000, RZ, 0xc0, !PT ;  /* 0x7ff0000007087812 */ /* 0x000fe400078ec0ff */
[----:B------:R-:W-:Y:S01]  /*0700*/  LOP3.LUT R5, R4, 0x3ff00000, RZ, 0xfc, !PT ;  /* 0x3ff0000004057812 */ /* 0x000fe200078efcff */
[----:B------:R-:W-:Y:S01]  /*0710*/  IMAD.MOV.U32 R4, RZ, RZ, R2 ;  /* 0x000000ffff047224 */ /* 0x000fe200078e0002 */
[----:B------:R-:W-:-:S03]  /*0720*/  LOP3.LUT R15, R3, 0x7ff00000, RZ, 0xc0, !PT ;  /* 0x7ff00000030f7812 */ /* 0x000fc600078ec0ff */
[----:B------:R-:W-:Y:S01]  /*0730*/  @!P2 LOP3.LUT R11, R3, 0x7ff00000, RZ, 0xc0, !PT ;  /* 0x7ff00000030ba812 */ /* 0x000fe200078ec0ff */
[----:B------:R-:W-:Y:S01]  /*0740*/  @!P2 IMAD.MOV.U32 R24, RZ, RZ, RZ ;  /* 0x000000ffff18a224 */ /* 0x000fe200078e00ff */
[----:B------:R-:W-:Y:S01]  /*0750*/  @!P0 DMUL R4, R2, 8.98846567431157953865e+307 ;  /* 0x7fe0000002048828 */ /* 0x000fe20000000000 */
[C---:B------:R-:W-:Y:S02]  /*0760*/  ISETP.GE.U32.AND P1, PT, R8.reuse, R15, PT ;  /* 0x0000000f0800720c */ /* 0x040fe40003f26070 */
[----:B------:R-:W-:Y:S01]  /*0770*/  @!P2 ISETP.GE.U32.AND P3, PT, R8, R11, PT ;  /* 0x0000000b0800a20c */ /* 0x000fe20003f66070 */
[----:B------:R-:W-:Y:S02]  /*0780*/  IMAD.MOV.U32 R11, RZ, RZ, 0x1ca00000 ;  /* 0x1ca00000ff0b7424 */ /* 0x000fe400078e00ff */
[----:B------:R-:W0:Y:S03]  /*0790*/  MUFU.RCP64H R23, R5 ;  /* 0x0000000500177308 */ /* 0x000e260000001800 */
[----:B------:R-:W-:-:S02]  /*07a0*/  @!P2 SEL R25, R11, 0x63400000, !P3 ;  /* 0x634000000b19a807 */ /* 0x000fc40005800000 */
[----:B------:R-:W-:Y:S02]  /*07b0*/  SEL R21, R11, 0x63400000, !P1 ;  /* 0x634000000b157807 */ /* 0x000fe40004800000 */
[--C-:B------:R-:W-:Y:S02]  /*07c0*/  @!P2 LOP3.LUT R25, R25, 0x80000000, R7.reuse, 0xf8, !PT ;  /* 0x800000001919a812 */ /* 0x100fe400078ef807 */
[----:B------:R-:W-:Y:S02]  /*07d0*/  LOP3.LUT R21, R21, 0x800fffff, R7, 0xf8, !PT ;  /* 0x800fffff15157812 */ /* 0x000fe400078ef807 */
[----:B------:R-:W-:Y:S02]  /*07e0*/  @!P2 LOP3.LUT R25, R25, 0x100000, RZ, 0xfc, !PT ;  /* 0x001000001919a812 */ /* 0x000fe400078efcff */
[----:B------:R-:W-:-:S04]  /*07f0*/  @!P0 LOP3.LUT R15, R5, 0x7ff00000, RZ, 0xc0, !PT ;  /* 0x7ff00000050f8812 */ /* 0x000fc800078ec0ff */
[----:B------:R-:W-:Y:S02]  /*0800*/  @!P2 DFMA R20, R20, 2, -R24 ;  /* 0x400000001414a82b */ /* 0x000fe40000000818 */
[----:B0-----:R-:W-:-:S08]  /*0810*/  DFMA R24, R22, -R4, 1 ;  /* 0x3ff000001618742b */ /* 0x001fd00000000804 */
[----:B------:R-:W-:-:S08]  /*0820*/  DFMA R24, R24, R24, R24 ;  /* 0x000000181818722b */ /* 0x000fd00000000018 */
[----:B------:R-:W-:-:S08]  /*0830*/  DFMA R24, R22, R24, R22 ;  /* 0x000000181618722b */ /* 0x000fd00000000016 */
[----:B------:R-:W-:-:S08]  /*0840*/  DFMA R22, R24, -R4, 1 ;  /* 0x3ff000001816742b */ /* 0x000fd00000000804 */
[----:B------:R-:W-:-:S08]  /*0850*/  DFMA R22, R24, R22, R24 ;  /* 0x000000161816722b */ /* 0x000fd00000000018 */
[----:B------:R-:W-:-:S08]  /*0860*/  DMUL R24, R22, R20 ;  /* 0x0000001416187228 */ /* 0x000fd00000000000 */
[----:B------:R-:W-:-:S08]  /*0870*/  DFMA R26, R24, -R4, R20 ;  /* 0x80000004181a722b */ /* 0x000fd00000000014 */
[----:B------:R-:W-:Y:S01]  /*0880*/  DFMA R26, R22, R26, R24 ;  /* 0x0000001a161a722b */ /* 0x000fe20000000018 */
[----:B------:R-:W-:Y:S01]  /*0890*/  IMAD.MOV.U32 R24, RZ, RZ, R8 ;  /* 0x000000ffff187224 */ /* 0x000fe200078e0008 */
[----:B------:R-:W-:-:S05]  /*08a0*/  @!P2 LOP3.LUT R24, R21, 0x7ff00000, RZ, 0xc0, !PT ;  /* 0x7ff000001518a812 */ /* 0x000fca00078ec0ff */
[----:B------:R-:W-:-:S05]  /*08b0*/  VIADD R22, R24, 0xffffffff ;  /* 0xffffffff18167836 */ /* 0x000fca0000000000 */
[----:B------:R-:W-:Y:S01]  /*08c0*/  ISETP.GT.U32.AND P0, PT, R22, 0x7feffffe, PT ;  /* 0x7feffffe1600780c */ /* 0x000fe20003f04070 */
[----:B------:R-:W-:-:S05]  /*08d0*/  VIADD R22, R15, 0xffffffff ;  /* 0xffffffff0f167836 */ /* 0x000fca0000000000 */
[----:B------:R-:W-:-:S13]  /*08e0*/  ISETP.GT.U32.OR P0, PT, R22, 0x7feffffe, P0 ;  /* 0x7feffffe1600780c */ /* 0x000fda0000704470 */
        /* <DEDUP_REMOVED lines=28> */
.L_x_26:
        /* <DEDUP_REMOVED lines=16> */
.L_x_29:
[----:B------:R-:W-:Y:S01]  /*0bb0*/  LOP3.LUT R23, R3, 0x80000, RZ, 0xfc, !PT ;  /* 0x0008000003177812 */ /* 0x000fe200078efcff */
[----:B------:R-:W-:Y:S01]  /*0bc0*/  IMAD.MOV.U32 R22, RZ, RZ, R2 ;  /* 0x000000ffff167224 */ /* 0x000fe200078e0002 */
[----:B------:R-:W-:Y:S06]  /*0bd0*/  BRA `(.L_x_27) ;  /* 0x0000000000087947 */ /* 0x000fec0003800000 */
.L_x_28:
[----:B------:R-:W-:Y:S01]  /*0be0*/  LOP3.LUT R23, R7, 0x80000, RZ, 0xfc, !PT ;  /* 0x0008000007177812 */ /* 0x000fe200078efcff */
[----:B------:R-:W-:-:S07]  /*0bf0*/  IMAD.MOV.U32 R22, RZ, RZ, R6 ;  /* 0x000000ffff167224 */ /* 0x000fce00078e0006 */
.L_x_27:
[----:B------:R-:W-:Y:S05]  /*0c00*/  BSYNC.RECONVERGENT B1 ;  /* 0x0000000000017941 */ /* 0x000fea0003800200 */
.L_x_25:
[----:B------:R-:W-:Y:S02]  /*0c10*/  IMAD.MOV.U32 R2, RZ, RZ, R0 ;  /* 0x000000ffff027224 */ /* 0x000fe400078e0000 */
[----:B------:R-:W-:Y:S02]  /*0c20*/  IMAD.MOV.U32 R3, RZ, RZ, 0x0 ;  /* 0x00000000ff037424 */ /* 0x000fe400078e00ff */
[----:B------:R-:W-:Y:S02]  /*0c30*/  IMAD.MOV.U32 R4, RZ, RZ, R22 ;  /* 0x000000ffff047224 */ /* 0x000fe400078e0016 */
[----:B------:R-:W-:Y:S01]  /*0c40*/  IMAD.MOV.U32 R5, RZ, RZ, R23 ;  /* 0x000000ffff057224 */ /* 0x000fe200078e0017 */
[----:B------:R-:W-:Y:S06]  /*0c50*/  RET.REL.NODEC R2 `(second_integration_kernel) ;  /* 0xfffffff002e87950 */ /* 0x000fec0003c3ffff */
.L_x_30:
        /* <DEDUP_REMOVED lines=10> */
.L_x_74:


//--------------------- .text.force_calculation_kernel --------------------------
	.section	.text.force_calculation_kernel,"ax",@progbits
	.align	128
        .global         force_calculation_kernel
        .type           force_calculation_kernel,@function
        .size           force_calculation_kernel,(.L_x_75 - force_calculation_kernel)
        .other          force_calculation_kernel,@"STO_CUDA_ENTRY STV_DEFAULT"
force_calculation_kernel:
.text.force_calculation_kernel:
[----:B------:R-:W-:Y:S01]  /*0000*/  LDC R1, c[0x0][0x37c] ;  /* 0x0000df00ff017b82 */ /* 0x000fe20000000800 */
[----:B------:R-:W0:Y:S01]  /*0010*/  S2R R3, SR_TID.X ;  /* 0x0000000000037919 */ /* 0x000e220000002100 */
[----:B------:R-:W0:Y:S01]  /*0020*/  LDCU UR14, c[0x0][0x360] ;  /* 0x00006c00ff0e77ac */ /* 0x000e220008000800 */
[----:B------:R-:W-:Y:S02]  /*0030*/  CS2R R6, SRZ ;  /* 0x0000000000067805 */ /* 0x000fe4000001ff00 */
[----:B------:R-:W-:Y:S01]  /*0040*/  CS2R R4, SRZ ;  /* 0x0000000000047805 */ /* 0x000fe2000001ff00 */
[----:B------:R-:W0:Y:S01]  /*0050*/  S2R R2, SR_CTAID.X ;  /* 0x0000000000027919 */ /* 0x000e220000002500 */
[----:B------:R-:W1:Y:S01]  /*0060*/  LDCU UR5, c[0x0][0x380] ;  /* 0x00007000ff0577ac */ /* 0x000e620008000800 */
[----:B------:R-:W2:Y:S01]  /*0070*/  LDCU.64 UR12, c[0x0][0x358] ;  /* 0x00006b00ff0c77ac */ /* 0x000ea20008000a00 */
[----:B0-----:R-:W-:-:S05]  /*0080*/  IMAD R2, R2, UR14, R3 ;  /* 0x0000000e02027c24 */ /* 0x001fca000f8e0203 */
[----:B-1----:R-:W-:-:S13]  /*0090*/  ISETP.GE.U32.AND P0, PT, R2, UR5, PT ;  /* 0x0000000502007c0c */ /* 0x002fda000bf06070 */
[----:B------:R-:W0:Y:S02]  /*00a0*/  @!P0 LDC.64 R12, c[0x0][0x3a8] ;  /* 0x0000ea00ff0c8b82 */ /* 0x000e240000000a00 */
[----:B0-----:R-:W-:-:S05]  /*00b0*/  @!P0 IMAD.WIDE R12, R2, 0x10, R12 ;  /* 0x00000010020c8825 */ /* 0x001fca00078e020c */
[----:B--2---:R0:W5:Y:S01]  /*00c0*/  @!P0 LDG.E.128 R4, desc[UR12][R12.64] ;  /* 0x0000000c0c048981 */ /* 0x004162000c1e1d00 */
[----:B------:R-:W-:Y:S01]  /*00d0*/  UISETP.NE.AND UP0, UPT, UR5, URZ, UPT ;  /* 0x000000ff0500728c */ /* 0x000fe2000bf05270 */
[----:B------:R-:W-:Y:S02]  /*00e0*/  CS2R R8, SRZ ;  /* 0x0000000000087805 */ /* 0x000fe4000001ff00 */
[----:B------:R-:W-:-:S06]  /*00f0*/  CS2R R10, SRZ ;  /* 0x00000000000a7805 */ /* 0x000fcc000001ff00 */
[----:B0-----:R-:W-:Y:S05]  /*0100*/  BRA.U !UP0, `(.L_x_31) ;  /* 0x00000011089c7547 */ /* 0x001fea000b800000 */
[----:B------:R-:W0:Y:S01]  /*0110*/  LDC R0, c[0x0][0x384] ;  /* 0x0000e100ff007b82 */ /* 0x000e220000000800 */
[----:B------:R-:W-:Y:S01]  /*0120*/  CS2R R10, SRZ ;  /* 0x00000000000a7805 */ /* 0x000fe2000001ff00 */
[----:B------:R-:W1:Y:S01]  /*0130*/  LDCU UR11, c[0x0][0x380] ;  /* 0x00007000ff0b77ac */ /* 0x000e620008000800 */
[----:B------:R-:W-:-:S05]  /*0140*/  UMOV UR4, URZ ;  /* 0x000000ff00047c82 */ /* 0x000fca0008000000 */
[----:B------:R-:W2:Y:S01]  /*0150*/  LDC.64 R8, c[0x0][0x388] ;  /* 0x0000e200ff087b82 */ /* 0x000ea20000000a00 */
[----:B0-----:R-:W-:-:S05]  /*0160*/  FMUL R0, R0, 0.5 ;  /* 0x3f00000000007820 */ /* 0x001fca0000400000 */
[----:B------:R-:W-:Y:S01]  /*0170*/  R2UR UR8, R0 ;  /* 0x00000000000872ca */ /* 0x000fe200000e0000 */
[----:B--2---:R-:W-:Y:S01]  /*0180*/  FMUL R8, R8, 0.5 ;  /* 0x3f00000008087820 */ /* 0x004fe20000400000 */
[----:B------:R-:W-:-:S04]  /*0190*/  FMUL R9, R9, 0.5 ;  /* 0x3f00000009097820 */ /* 0x000fc80000400000 */
[----:B------:R-:W-:Y:S02]  /*01a0*/  R2UR UR9, R8 ;  /* 0x00000000080972ca */ /* 0x000fe400000e0000 */
[----:B------:R-:W-:Y:S02]  /*01b0*/  R2UR UR10, R9 ;  /* 0x00000000090a72ca */ /* 0x000fe400000e0000 */
[----:B-1----:R-:W-:-:S13]  /*01c0*/  CS2R R8, SRZ ;  /* 0x0000000000087805 */ /* 0x002fda000001ff00 */
.L_x_55:
[----:B0-----:R-:W0:Y:S01]  /*01d0*/  LDCU UR7, c[0x0][0x380] ;  /* 0x00007000ff0777ac */ /* 0x001e220008000800 */
[----:B------:R-:W-:Y:S01]  /*01e0*/  VIADD R13, R3, UR4 ;  /* 0x00000004030d7c36 */ /* 0x000fe20008000000 */
[----:B------:R-:W-:Y:S01]  /*01f0*/  CS2R R14, SRZ ;  /* 0x00000000000e7805 */ /* 0x000fe2000001ff00 */
[----:B------:R-:W1:Y:S01]  /*0200*/  S2UR UR6, SR_CgaCtaId ;  /* 0x00000000000679c3 */ /* 0x000e620000008800 */
[----:B------:R-:W-:Y:S01]  /*0210*/  UMOV UR5, 0x400 ;  /* 0x0000040000057882 */ /* 0x000fe20000000000 */
[----:B------:R-:W2:Y:S01]  /*0220*/  LDCU UR16, c[0x0][0x384] ;  /* 0x00007080ff1077ac */ /* 0x000ea20008000800 */
[----:B------:R-:W3:Y:S01]  /*0230*/  LDCU UR15, c[0x0][0x3b8] ;  /* 0x00007700ff0f77ac */ /* 0x000ee20008000800 */
[----:B------:R-:W4:Y:S01]  /*0240*/  LDCU.64 UR18, c[0x0][0x388] ;  /* 0x00007100ff1277ac */ /* 0x000f220008000a00 */
[----:B0-----:R-:W-:-:S13]  /*0250*/  ISETP.GE.U32.AND P0, PT, R13, UR7, PT ;  /* 0x000000070d007c0c */ /* 0x001fda000bf06070 */
[----:B------:R-:W0:Y:S02]  /*0260*/  @!P0 LDC.64 R18, c[0x0][0x3a8] ;  /* 0x0000ea00ff128b82 */ /* 0x000e240000000a00 */
[----:B0-----:R-:W-:Y:S01]  /*0270*/  @!P0 IMAD.WIDE.U32 R18, R13, 0x10, R18 ;  /* 0x000000100d128825 */ /* 0x001fe200078e0012 */
[----:B------:R-:W-:-:S06]  /*0280*/  CS2R R12, SRZ ;  /* 0x00000000000c7805 */ /* 0x000fcc000001ff00 */
[----:B------:R-:W2:Y:S01]  /*0290*/  @!P0 LDG.E.128 R12, desc[UR12][R18.64] ;  /* 0x0000000c120c8981 */ /* 0x000ea2000c1e1d00 */
[----:B------:R-:W-:Y:S01]  /*02a0*/  UISETP.NE.AND UP0, UPT, UR4, UR7, UPT ;  /* 0x000000070400728c */ /* 0x000fe2000bf05270 */
[----:B------:R-:W-:Y:S01]  /*02b0*/  BSSY.RECONVERGENT B0, `(.L_x_32) ;  /* 0x0000107000007945 */ /* 0x000fe20003800200 */
[----:B-1----:R-:W-:Y:S01]  /*02c0*/  ULEA UR5, UR6, UR5, 0x18 ;  /* 0x0000000506057291 */ /* 0x002fe2000f8ec0ff */
[----:B------:R-:W-:Y:S03]  /*02d0*/  BAR.SYNC.DEFER_BLOCKING 0x0 ;  /* 0x0000000000007b1d */ /* 0x000fe60000010000 */
[----:B------:R-:W-:Y:S02]  /*02e0*/  PLOP3.LUT P0, PT, PT, PT, UP0, 0x80, 0x8 ;  /* 0x000000000008781c */ /* 0x000fe40003f0f008 */
[----:B------:R-:W-:Y:S02]  /*02f0*/  LEA R17, R3, UR5, 0x4 ;  /* 0x0000000503117c11 */ /* 0x000fe4000f8e20ff */
[----:B------:R-:W-:-:S03]  /*0300*/  ISETP.GE.U32.OR P0, PT, R2, UR7, !P0 ;  /* 0x0000000702007c0c */ /* 0x000fc6000c706470 */
[----:B--2---:R0:W-:Y:S01]  /*0310*/  STS.128 [R17], R12 ;  /* 0x0000000c11007388 */ /* 0x0041e20000000c00 */
[----:B------:R-:W-:Y:S09]  /*0320*/  BAR.SYNC.DEFER_BLOCKING 0x0 ;  /* 0x0000000000007b1d */ /* 0x000ff20000010000 */
[----:B---34-:R-:W-:Y:S05]  /*0330*/  @P0 BRA `(.L_x_33) ;  /* 0x0000000c00f80947 */ /* 0x018fea0003800000 */
[----:B------:R-:W-:Y:S01]  /*0340*/  UISETP.LT.U32.AND UP0, UPT, UR14, UR11, UPT ;  /* 0x0000000b0e00728c */ /* 0x000fe2000bf01070 */
[----:B0-----:R-:W-:-:S03]  /*0350*/  HFMA2 R12, -RZ, RZ, 0, 0 ;  /* 0x00000000ff0c7431 */ /* 0x001fc600000001ff */
[----:B------:R-:W-:-:S04]  /*0360*/  USEL UR6, UR14, UR11, UP0 ;  /* 0x0000000b0e067287 */ /* 0x000fc80008000000 */
[----:B------:R-:W-:Y:S02]  /*0370*/  UISETP.GE.U32.AND UP0, UPT, UR6, 0x2, UPT ;  /* 0x000000020600788c */ /* 0x000fe4000bf06070 */
[----:B------:R-:W-:-:S05]  /*0380*/  IMAD.U32 R21, RZ, RZ, UR6 ;  /* 0x00000006ff157e24 */ /* 0x000fca000f8e00ff */
[----:B------:R-:W-:Y:S02]  /*0390*/  VIMNMX.U32 R21, PT, PT, R21, 0x1, !PT ;  /* 0x0000000115157848 */ /* 0x000fe40007fe0000 */
[----:B------:R-:W-:Y:S05]  /*03a0*/  BRA.U !UP0, `(.L_x_34) ;  /* 0x0000000908907547 */ /* 0x000fea000b800000 */
[----:B------:R-:W-:Y:S01]  /*03b0*/  ULOP3.LUT UR6, URZ, UR4, URZ, 0x33, !UPT ;  /* 0x00000004ff067292 */ /* 0x000fe2000f8e33ff */
[----:B------:R-:W-:Y:S01]  /*03c0*/  LOP3.LUT R19, R21, 0xfffffffe, RZ, 0xc0, !PT ;  /* 0xfffffffe15137812 */ /* 0x000fe200078ec0ff */
[----:B------:R-:W-:Y:S01]  /*03d0*/  UIADD3 UR7, UPT, UPT, UR5, 0x10, URZ ;  /* 0x0000001005077890 */ /* 0x000fe2000fffe0ff */
[----:B------:R-:W-:-:S03]  /*03e0*/  IADD3 R20, PT, PT, -R2, UR4, RZ ;  /* 0x0000000402147c10 */ /* 0x000fc6000fffe1ff */
[----:B------:R-:W-:Y:S02]  /*03f0*/  IMAD.MOV R19, RZ, RZ, -R19 ;  /* 0x000000ffff137224 */ /* 0x000fe400078e0a13 */
[----:B------:R-:W-:Y:S01]  /*0400*/  VIADD R18, R2, UR6 ;  /* 0x0000000602127c36 */ /* 0x000fe20008000000 */
[----:B------:R-:W-:-:S07]  /*0410*/  MOV R17, UR7 ;  /* 0x0000000700117c02 */ /* 0x000fce0008000f00 */
.L_x_49:
[----:B------:R-:W-:Y:S01]  /*0420*/  ISETP.NE.AND P0, PT, R18, -0x1, PT ;  /* 0xffffffff1200780c */ /* 0x000fe20003f05270 */
[----:B------:R-:W-:Y:S01]  /*0430*/  VIADD R19, R19, 0x2 ;  /* 0x0000000213137836 */ /* 0x000fe20000000000 */
[----:B------:R-:W-:Y:S04]  /*0440*/  BSSY.RECONVERGENT B1, `(.L_x_35) ;  /* 0x000004a000017945 */ /* 0x000fe80003800200 */
[----:B------:R-:W-:-:S07]  /*0450*/  ISETP.NE.AND P3, PT, R19, RZ, PT ;  /* 0x000000ff1300720c */ /* 0x000fce0003f65270 */
[----:B------:R-:W-:Y:S06]  /*0460*/  @!P0 BRA `(.L_x_36) ;  /* 0x00000004001c8947 */ /* 0x000fec0003800000 */
[----:B------:R-:W0:Y:S02]  /*0470*/  LDS.128 R12, [R17+-0x10] ;  /* 0xfffff000110c7984 */ /* 0x000e240000000c00 */
[----:B0----5:R-:W-:Y:S01]  /*0480*/  FADD R22, -R13, R5 ;  /* 0x000000050d167221 */ /* 0x021fe20000000100 */
[----:B------:R-:W-:Y:S01]  /*0490*/  FADD R13, -R12, R4 ;  /* 0x000000040c0d7221 */ /* 0x000fe20000000100 */
[----:B------:R-:W-:Y:S02]  /*04a0*/  FADD R24, -R14, R6 ;  /* 0x000000060e187221 */ /* 0x000fe40000000100 */
[C---:B------:R-:W-:Y:S01]  /*04b0*/  FADD R23, R22.reuse, -UR18 ;  /* 0x8000001216177e21 */ /* 0x040fe20008000000 */
[----:B------:R-:W-:Y:S01]  /*04c0*/  FSETP.GEU.AND P0, PT, R22, -UR9, PT ;  /* 0x8000000916007c0b */ /* 0x000fe2000bf0e000 */
[C---:B------:R-:W-:Y:S01]  /*04d0*/  FADD R14, R13.reuse, -UR16 ;  /* 0x800000100d0e7e21 */ /* 0x040fe20008000000 */
[----:B------:R-:W-:Y:S02]  /*04e0*/  FSETP.GEU.AND P2, PT, R13, -UR8, PT ;  /* 0x800000080d007c0b */ /* 0x000fe4000bf4e000 */
[----:B------:R-:W-:-:S02]  /*04f0*/  FSETP.GEU.AND P1, PT, R24, -UR10, PT ;  /* 0x8000000a18007c0b */ /* 0x000fc4000bf2e000 */
[----:B------:R-:W-:-:S07]  /*0500*/  FSETP.GT.AND P4, PT, R22, UR9, PT ;  /* 0x0000000916007c0b */ /* 0x000fce000bf84000 */
[----:B------:R-:W-:Y:S01]  /*0510*/  @!P0 FADD R22, R22, UR18 ;  /* 0x0000001216168e21 */ /* 0x000fe20008000000 */
[C---:B------:R-:W-:Y:S01]  /*0520*/  FSETP.GT.AND P0, PT, R13.reuse, UR8, PT ;  /* 0x000000080d007c0b */ /* 0x040fe2000bf04000 */
[----:B------:R-:W-:Y:S01]  /*0530*/  @!P2 FADD R13, R13, UR16 ;  /* 0x000000100d0dae21 */ /* 0x000fe20008000000 */
[C---:B------:R-:W-:Y:S02]  /*0540*/  FSETP.GT.AND P2, PT, R24.reuse, UR10, PT ;  /* 0x0000000a18007c0b */ /* 0x040fe4000bf44000 */
[----:B------:R-:W-:Y:S01]  /*0550*/  FSEL R12, R23, R22, P4 ;  /* 0x00000016170c7208 */ /* 0x000fe20002000000 */
[C---:B------:R-:W-:Y:S01]  /*0560*/  FADD R23, R24.reuse, -UR19 ;  /* 0x8000001318177e21 */ /* 0x040fe20008000000 */
[----:B------:R-:W-:Y:S01]  /*0570*/  @!P1 FADD R24, R24, UR19 ;  /* 0x0000001318189e21 */ /* 0x000fe20008000000 */
[----:B------:R-:W-:Y:S02]  /*0580*/  FSEL R13, R14, R13, P0 ;  /* 0x0000000d0e0d7208 */ /* 0x000fe40000000000 */
[----:B------:R-:W-:-:S02]  /*0590*/  FMUL R14, R12, R12 ;  /* 0x0000000c0c0e7220 */ /* 0x000fc40000400000 */
[----:B------:R-:W-:Y:S02]  /*05a0*/  FSEL R23, R23, R24, P2 ;  /* 0x0000001817177208 */ /* 0x000fe40001000000 */
[----:B------:R-:W-:-:S04]  /*05b0*/  FFMA R14, R13, R13, R14 ;  /* 0x0000000d0d0e7223 */ /* 0x000fc8000000000e */
[----:B------:R-:W-:-:S05]  /*05c0*/  FFMA R22, R23, R23, R14 ;  /* 0x0000001717167223 */ /* 0x000fca000000000e */
[----:B------:R-:W-:-:S13]  /*05d0*/  FSETP.GEU.AND P0, PT, R22, UR15, PT ;  /* 0x0000000f16007c0b */ /* 0x000fda000bf0e000 */
[----:B------:R-:W-:Y:S05]  /*05e0*/  @P0 BRA `(.L_x_36) ;  /* 0x0000000000bc0947 */ /* 0x000fea0003800000 */
[----:B------:R-:W0:Y:S01]  /*05f0*/  LDCU UR6, c[0x0][0x390] ;  /* 0x00007200ff0677ac */ /* 0x000e220008000800 */
[----:B------:R-:W-:Y:S01]  /*0600*/  FADD R24, R15, R7 ;  /* 0x000000070f187221 */ /* 0x000fe20000000000 */
[----:B------:R-:W-:Y:S01]  /*0610*/  IADD3 R14, PT, PT, R22, 0x1800000, RZ ;  /* 0x01800000160e7810 */ /* 0x000fe20007ffe0ff */
[----:B------:R-:W-:Y:S01]  /*0620*/  BSSY.RECONVERGENT B2, `(.L_x_37) ;  /* 0x0000012000027945 */ /* 0x000fe20003800200 */
[----:B------:R-:W1:Y:S02]  /*0630*/  LDCU UR7, c[0x0][0x39c] ;  /* 0x00007380ff0777ac */ /* 0x000e640008000800 */
[----:B------:R-:W-:Y:S02]  /*0640*/  FSETP.NEU.AND P0, PT, R24, 2, PT ;  /* 0x400000001800780b */ /* 0x000fe40003f0d000 */
[----:B------:R-:W-:-:S04]  /*0650*/  LOP3.LUT R14, R14, 0x7f800000, RZ, 0xc0, !PT ;  /* 0x7f8000000e0e7812 */ /* 0x000fc800078ec0ff */
[----:B------:R-:W-:Y:S01]  /*0660*/  ISETP.GT.U32.AND P2, PT, R14, 0x1ffffff, PT ;  /* 0x01ffffff0e00780c */ /* 0x000fe20003f44070 */
[----:B0-----:R-:W-:Y:S01]  /*0670*/  IMAD.U32 R15, RZ, RZ, UR6 ;  /* 0x00000006ff0f7e24 */ /* 0x001fe2000f8e00ff */
[----:B-1----:R-:W-:-:S05]  /*0680*/  MOV R14, UR7 ;  /* 0x00000007000e7c02 */ /* 0x002fca0008000f00 */
[----:B------:R-:W-:Y:S06]  /*0690*/  @!P0 BRA `(.L_x_38) ;  /* 0x0000000000288947 */ /* 0x000fec0003800000 */
[C---:B------:R-:W-:Y:S01]  /*06a0*/  FSETP.NEU.AND P0, PT, R24.reuse, 3, PT ;  /* 0x404000001800780b */ /* 0x040fe20003f0d000 */
[----:B------:R-:W0:Y:S01]  /*06b0*/  LDCU UR6, c[0x0][0x394] ;  /* 0x00007280ff0677ac */ /* 0x000e220008000800 */
[----:B------:R-:W1:Y:S11]  /*06c0*/  LDCU UR7, c[0x0][0x3a0] ;  /* 0x00007400ff0777ac */ /* 0x000e760008000800 */
[----:B------:R-:W2:Y:S01]  /*06d0*/  @P0 LDC R25, c[0x0][0x398] ;  /* 0x0000e600ff190b82 */ /* 0x000ea20000000800 */
[----:B------:R-:W-:Y:S01]  /*06e0*/  @P0 FSETP.NEU.AND P1, PT, R24, 4, PT ;  /* 0x408000001800080b */ /* 0x000fe20003f2d000 */
[----:B0-----:R-:W-:-:S06]  /*06f0*/  IMAD.U32 R15, RZ, RZ, UR6 ;  /* 0x00000006ff0f7e24 */ /* 0x001fcc000f8e00ff */
[----:B------:R-:W0:Y:S01]  /*0700*/  @P0 LDC R27, c[0x0][0x3a4] ;  /* 0x0000e900ff1b0b82 */ /* 0x000e220000000800 */
[----:B-1----:R-:W-:Y:S02]  /*0710*/  MOV R14, UR7 ;  /* 0x00000007000e7c02 */ /* 0x002fe40008000f00 */
[----:B--2---:R-:W-:Y:S02]  /*0720*/  @P0 FSEL R15, R0, R25, P1 ;  /* 0x00000019000f0208 */ /* 0x004fe40000800000 */
[----:B0-----:R-:W-:-:S07]  /*0730*/  @P0 FSEL R14, R16, R27, P1 ;  /* 0x0000001b100e0208 */ /* 0x001fce0000800000 */
.L_x_38:
[----:B------:R-:W-:Y:S05]  /*0740*/  BSYNC.RECONVERGENT B2 ;  /* 0x0000000000027941 */ /* 0x000fea0003800200 */
.L_x_37:
[----:B------:R-:W-:Y:S04]  /*0750*/  BSSY.RECONVERGENT B2, `(.L_x_39) ;  /* 0x000000a000027945 */ /* 0x000fe80003800200 */
[----:B------:R-:W-:Y:S05]  /*0760*/  @P2 BRA `(.L_x_40) ;  /* 0x0000000000102947 */ /* 0x000fea0003800000 */
[----:B------:R-:W-:Y:S01]  /*0770*/  IMAD.MOV.U32 R0, RZ, RZ, R22 ;  /* 0x000000ffff007224 */ /* 0x000fe200078e0016 */
[----:B------:R-:W-:-:S07]  /*0780*/  MOV R16, 0x7a0 ;  /* 0x000007a000107802 */ /* 0x000fce0000000f00 */
[----:B------:R-:W-:Y:S05]  /*0790*/  CALL.REL.NOINC `($__internal_2_$__cuda_sm20_rcp_rn_f32_slowpath) ;  /* 0x0000000c00107944 */ /* 0x000fea0003c00000 */
[----:B------:R-:W-:Y:S05]  /*07a0*/  BRA `(.L_x_41) ;  /* 0x0000000000107947 */ /* 0x000fea0003800000 */
.L_x_40:
[----:B------:R-:W0:Y:S02]  /*07b0*/  MUFU.RCP R25, R22 ;  /* 0x0000001600197308 */ /* 0x000e240000001000 */
[----:B0-----:R-:W-:-:S04]  /*07c0*/  FFMA R0, R22, R25, -1 ;  /* 0xbf80000016007423 */ /* 0x001fc80000000019 */
[----:B------:R-:W-:-:S04]  /*07d0*/  FADD.FTZ R0, -R0, -RZ ;  /* 0x800000ff00007221 */ /* 0x000fc80000010100 */
[----:B------:R-:W-:-:S07]  /*07e0*/  FFMA R24, R25, R0, R25 ;  /* 0x0000000019187223 */ /* 0x000fce0000000019 */
.L_x_41:
[----:B------:R-:W-:Y:S05]  /*07f0*/  BSYNC.RECONVERGENT B2 ;  /* 0x0000000000027941 */ /* 0x000fea0003800200 */
.L_x_39:
[-C--:B------:R-:W-:Y:S01]  /*0800*/  FMUL R25, R24, R24.reuse ;  /* 0x0000001818197220 */ /* 0x080fe20000400000 */
[----:B------:R-:W-:Y:S01]  /*0810*/  FMUL R0, R15, 12 ;  /* 0x414000000f007820 */ /* 0x000fe20000400000 */
[----:B------:R-:W-:Y:S02]  /*0820*/  FMUL R16, R14, -6 ;  /* 0xc0c000000e107820 */ /* 0x000fe40000400000 */
[----:B------:R-:W-:-:S04]  /*0830*/  FMUL R25, R25, R24 ;  /* 0x0000001819197220 */ /* 0x000fc80000400000 */
[C---:B------:R-:W-:Y:S01]  /*0840*/  FFMA R27, R25.reuse, R0, R16 ;  /* 0x00000000191b7223 */ /* 0x040fe20000000010 */
[C---:B------:R-:W-:Y:S01]  /*0850*/  FMUL R24, R25.reuse, R24 ;  /* 0x0000001819187220 */ /* 0x040fe20000400000 */
[C-C-:B------:R-:W-:Y:S01]  /*0860*/  FFMA R0, R25.reuse, R15, -R14.reuse ;  /* 0x0000000f19007223 */ /* 0x140fe2000000080e */
[----:B------:R-:W-:Y:S02]  /*0870*/  IMAD.MOV.U32 R16, RZ, RZ, R14 ;  /* 0x000000ffff107224 */ /* 0x000fe400078e000e */
[----:B------:R-:W-:Y:S01]  /*0880*/  FMUL R24, R24, R27 ;  /* 0x0000001b18187220 */ /* 0x000fe20000400000 */
[----:B------:R-:W-:Y:S01]  /*0890*/  FFMA R11, R25, R0, R11 ;  /* 0x00000000190b7223 */ /* 0x000fe2000000000b */
[----:B------:R-:W-:Y:S02]  /*08a0*/  MOV R0, R15 ;  /* 0x0000000f00007202 */ /* 0x000fe40000000f00 */
[-C--:B------:R-:W-:Y:S01]  /*08b0*/  FFMA R8, R13, R24.reuse, R8 ;  /* 0x000000180d087223 */ /* 0x080fe20000000008 */
[-C--:B------:R-:W-:Y:S01]  /*08c0*/  FFMA R9, R12, R24.reuse, R9 ;  /* 0x000000180c097223 */ /* 0x080fe20000000009 */
[----:B------:R-:W-:-:S07]  /*08d0*/  FFMA R10, R23, R24, R10 ;  /* 0x00000018170a7223 */ /* 0x000fce000000000a */
.L_x_36:
[----:B------:R-:W-:Y:S05]  /*08e0*/  BSYNC.RECONVERGENT B1 ;  /* 0x0000000000017941 */ /* 0x000fea0003800200 */
.L_x_35:
[----:B------:R-:W-:Y:S01]  /*08f0*/  ISETP.NE.AND P0, PT, R20, -0x1, PT ;  /* 0xffffffff1400780c */ /* 0x000fe20003f05270 */
[----:B------:R-:W-:-:S12]  /*0900*/  BSSY.RECONVERGENT B1, `(.L_x_42) ;  /* 0x0000049000017945 */ /* 0x000fd80003800200 */
[----:B------:R-:W-:Y:S05]  /*0910*/  @!P0 BRA `(.L_x_43) ;  /* 0x00000004001c8947 */ /* 0x000fea0003800000 */
[----:B------:R-:W0:Y:S02]  /*0920*/  LDS.128 R12, [R17] ;  /* 0x00000000110c7984 */ /* 0x000e240000000c00 */
        /* <DEDUP_REMOVED lines=44> */
.L_x_45:
[----:B------:R-:W-:Y:S05]  /*0bf0*/  BSYNC.RECONVERGENT B2 ;  /* 0x0000000000027941 */ /* 0x000fea0003800200 */
.L_x_44:
[----:B------:R-:W-:Y:S04]  /*0c00*/  BSSY.RECONVERGENT B2, `(.L_x_46) ;  /* 0x000000a000027945 */ /* 0x000fe80003800200 */
[----:B------:R-:W-:Y:S05]  /*0c10*/  @P2 BRA `(.L_x_47) ;  /* 0x0000000000102947 */ /* 0x000fea0003800000 */
[----:B------:R-:W-:Y:S01]  /*0c20*/  IMAD.MOV.U32 R0, RZ, RZ, R22 ;  /* 0x000000ffff007224 */ /* 0x000fe200078e0016 */
[----:B------:R-:W-:-:S07]  /*0c30*/  MOV R16, 0xc50 ;  /* 0x00000c5000107802 */ /* 0x000fce0000000f00 */
[----:B------:R-:W-:Y:S05]  /*0c40*/  CALL.REL.NOINC `($__internal_2_$__cuda_sm20_rcp_rn_f32_slowpath) ;  /* 0x0000000400e47944 */ /* 0x000fea0003c00000 */
[----:B------:R-:W-:Y:S05]  /*0c50*/  BRA `(.L_x_48) ;  /* 0x0000000000107947 */ /* 0x000fea0003800000 */
.L_x_47:
[----:B------:R-:W0:Y:S02]  /*0c60*/  MUFU.RCP R25, R22 ;  /* 0x0000001600197308 */ /* 0x000e240000001000 */
[----:B0-----:R-:W-:-:S04]  /*0c70*/  FFMA R0, R22, R25, -1 ;  /* 0xbf80000016007423 */ /* 0x001fc80000000019 */
[----:B------:R-:W-:-:S04]  /*0c80*/  FADD.FTZ R0, -R0, -RZ ;  /* 0x800000ff00007221 */ /* 0x000fc80000010100 */
[----:B------:R-:W-:-:S07]  /*0c90*/  FFMA R24, R25, R0, R25 ;  /* 0x0000000019187223 */ /* 0x000fce0000000019 */
.L_x_48:
[----:B------:R-:W-:Y:S05]  /*0ca0*/  BSYNC.RECONVERGENT B2 ;  /* 0x0000000000027941 */ /* 0x000fea0003800200 */
.L_x_46:
        /* <DEDUP_REMOVED lines=14> */
.L_x_43:
[----:B------:R-:W-:Y:S05]  /*0d90*/  BSYNC.RECONVERGENT B1 ;  /* 0x0000000000017941 */ /* 0x000fea0003800200 */
.L_x_42:
[----:B------:R-:W-:Y:S01]  /*0da0*/  IADD3 R17, PT, PT, R17, 0x20, RZ ;  /* 0x0000002011117810 */ /* 0x000fe20007ffe0ff */
[----:B------:R-:W-:Y:S01]  /*0db0*/  VIADD R20, R20, 0x2 ;  /* 0x0000000214147836 */ /* 0x000fe20000000000 */
[----:B------:R-:W-:Y:S01]  /*0dc0*/  IADD3 R18, PT, PT, R18, -0x2, RZ ;  /* 0xfffffffe12127810 */ /* 0x000fe20007ffe0ff */
[----:B------:R-:W-:Y:S06]  /*0dd0*/  @P3 BRA `(.L_x_49) ;  /* 0xfffffff400903947 */ /* 0x000fec000383ffff */
[----:B------:R-:W-:-:S07]  /*0de0*/  LOP3.LUT R12, R21, 0x7fe, RZ, 0xc0, !PT ;  /* 0x000007fe150c7812 */ /* 0x000fce00078ec0ff */
.L_x_34:
[----:B------:R-:W-:Y:S01]  /*0df0*/  VIADD R13, R12, UR4 ;  /* 0x000000040c0d7c36 */ /* 0x000fe20008000000 */
[----:B------:R-:W-:-:S04]  /*0e00*/  LOP3.LUT R21, R21, 0x1, RZ, 0xc0, !PT ;  /* 0x0000000115157812 */ /* 0x000fc800078ec0ff */
[----:B------:R-:W-:-:S04]  /*0e10*/  ISETP.NE.AND P0, PT, R2, R13, PT ;  /* 0x0000000d0200720c */ /* 0x000fc80003f05270 */
[----:B------:R-:W-:-:S13]  /*0e20*/  ISETP.NE.U32.OR P0, PT, R21, 0x1, !P0 ;  /* 0x000000011500780c */ /* 0x000fda0004705470 */
[----:B------:R-:W-:Y:S05]  /*0e30*/  @P0 BRA `(.L_x_33) ;  /* 0x0000000400380947 */ /* 0x000fea0003800000 */
[----:B------:R-:W0:Y:S01]  /*0e40*/  S2UR UR7, SR_CgaCtaId ;  /* 0x00000000000779c3 */ /* 0x000e220000008800 */
[----:B------:R-:W-:Y:S01]  /*0e50*/  UMOV UR6, 0x400 ;  /* 0x0000040000067882 */ /* 0x000fe20000000000 */
[----:B------:R-:W1:Y:S01]  /*0e60*/  LDCU.64 UR20, c[0x0][0x388] ;  /* 0x00007100ff1477ac */ /* 0x000e620008000a00 */
[----:B0-----:R-:W-:-:S06]  /*0e70*/  ULEA UR6, UR7, UR6, 0x18 ;  /* 0x0000000607067291 */ /* 0x001fcc000f8ec0ff */
[----:B------:R-:W-:-:S05]  /*0e80*/  LEA R12, R12, UR6, 0x4 ;  /* 0x000000060c0c7c11 */ /* 0x000fca000f8e20ff */
[----:B------:R-:W0:Y:S01]  /*0e90*/  LDCU UR6, c[0x0][0x384] ;  /* 0x00007080ff0677ac */ /* 0x000e220008000800 */
[----:B------:R-:W2:Y:S02]  /*0ea0*/  LDS.128 R12, [R12] ;  /* 0x000000000c0c7984 */ /* 0x000ea40000000c00 */
[----:B--2--5:R-:W-:Y:S01]  /*0eb0*/  FADD R13, -R13, R5 ;  /* 0x000000050d0d7221 */ /* 0x024fe20000000100 */
[----:B------:R-:W-:Y:S01]  /*0ec0*/  FADD R17, -R12, R4 ;  /* 0x000000040c117221 */ /* 0x000fe20000000100 */
[----:B------:R-:W-:Y:S02]  /*0ed0*/  FADD R19, -R14, R6 ;  /* 0x000000060e137221 */ /* 0x000fe40000000100 */
[C---:B-1----:R-:W-:Y:S01]  /*0ee0*/  FADD R18, R13.reuse, -UR20 ;  /* 0x800000140d127e21 */ /* 0x042fe20008000000 */
[----:B------:R-:W-:Y:S01]  /*0ef0*/  FSETP.GEU.AND P1, PT, R13, -UR9, PT ;  /* 0x800000090d007c0b */ /* 0x000fe2000bf2e000 */
[C---:B0-----:R-:W-:Y:S01]  /*0f00*/  FADD R14, R17.reuse, -UR6 ;  /* 0x80000006110e7e21 */ /* 0x041fe20008000000 */
[----:B------:R-:W-:-:S02]  /*0f10*/  FSETP.GEU.AND P3, PT, R17, -UR8, PT ;  /* 0x8000000811007c0b */ /* 0x000fc4000bf6e000 */
[----:B------:R-:W-:Y:S02]  /*0f20*/  FSETP.GEU.AND P0, PT, R19, -UR10, PT ;  /* 0x8000000a13007c0b */ /* 0x000fe4000bf0e000 */
[----:B------:R-:W-:-:S07]  /*0f30*/  FSETP.GT.AND P2, PT, R13, UR9, PT ;  /* 0x000000090d007c0b */ /* 0x000fce000bf44000 */
[----:B------:R-:W-:Y:S01]  /*0f40*/  @!P1 FADD R13, R13, UR20 ;  /* 0x000000140d0d9e21 */ /* 0x000fe20008000000 */
[C---:B------:R-:W-:Y:S01]  /*0f50*/  FSETP.GT.AND P1, PT, R17.reuse, UR8, PT ;  /* 0x0000000811007c0b */ /* 0x040fe2000bf24000 */
[----:B------:R-:W-:Y:S01]  /*0f60*/  @!P3 FADD R17, R17, UR6 ;  /* 0x000000061111be21 */ /* 0x000fe20008000000 */
[----:B------:R-:W0:Y:S02]  /*0f70*/  LDCU UR6, c[0x0][0x3b8] ;  /* 0x00007700ff0677ac */ /* 0x000e240008000800 */
[----:B------:R-:W-:Y:S01]  /*0f80*/  FSEL R12, R18, R13, P2 ;  /* 0x0000000d120c7208 */ /* 0x000fe20001000000 */
[C---:B------:R-:W-:Y:S01]  /*0f90*/  FADD R18, R19.reuse, -UR21 ;  /* 0x8000001513127e21 */ /* 0x040fe20008000000 */
[C---:B------:R-:W-:Y:S01]  /*0fa0*/  FSETP.GT.AND P2, PT, R19.reuse, UR10, PT ;  /* 0x0000000a13007c0b */ /* 0x040fe2000bf44000 */
[----:B------:R-:W-:Y:S01]  /*0fb0*/  @!P0 FADD R19, R19, UR21 ;  /* 0x0000001513138e21 */ /* 0x000fe20008000000 */
[----:B------:R-:W-:Y:S01]  /*0fc0*/  FSEL R17, R14, R17, P1 ;  /* 0x000000110e117208 */ /* 0x000fe20000800000 */
[----:B------:R-:W-:-:S03]  /*0fd0*/  FMUL R14, R12, R12 ;  /* 0x0000000c0c0e7220 */ /* 0x000fc60000400000 */
[----:B------:R-:W-:Y:S01]  /*0fe0*/  FSEL R13, R18, R19, P2 ;  /* 0x00000013120d7208 */ /* 0x000fe20001000000 */
[----:B------:R-:W-:-:S04]  /*0ff0*/  FFMA R14, R17, R17, R14 ;  /* 0x00000011110e7223 */ /* 0x000fc8000000000e */
[----:B------:R-:W-:-:S05]  /*1000*/  FFMA R21, R13, R13, R14 ;  /* 0x0000000d0d157223 */ /* 0x000fca000000000e */
[----:B0-----:R-:W-:-:S13]  /*1010*/  FSETP.GEU.AND P0, PT, R21, UR6, PT ;  /* 0x0000000615007c0b */ /* 0x001fda000bf0e000 */
        /* <DEDUP_REMOVED lines=22> */
.L_x_51:
[----:B------:R-:W-:Y:S05]  /*1180*/  BSYNC.RECONVERGENT B1 ;  /* 0x0000000000017941 */ /* 0x000fea0003800200 */
.L_x_50:
[----:B------:R-:W-:Y:S04]  /*1190*/  BSSY.RECONVERGENT B1, `(.L_x_52) ;  /* 0x000000a000017945 */ /* 0x000fe80003800200 */
[----:B------:R-:W-:Y:S05]  /*11a0*/  @P2 BRA `(.L_x_53) ;  /* 0x0000000000102947 */ /* 0x000fea0003800000 */
[----:B------:R-:W-:Y:S01]  /*11b0*/  IMAD.MOV.U32 R0, RZ, RZ, R21 ;  /* 0x000000ffff007224 */ /* 0x000fe200078e0015 */
[----:B------:R-:W-:-:S07]  /*11c0*/  MOV R16, 0x11e0 ;  /* 0x000011e000107802 */ /* 0x000fce0000000f00 */
[----:B------:R-:W-:Y:S05]  /*11d0*/  CALL.REL.NOINC `($__internal_2_$__cuda_sm20_rcp_rn_f32_slowpath) ;  /* 0x0000000000807944 */ /* 0x000fea0003c00000 */
[----:B------:R-:W-:Y:S05]  /*11e0*/  BRA `(.L_x_54) ;  /* 0x0000000000107947 */ /* 0x000fea0003800000 */
.L_x_53:
[----:B------:R-:W0:Y:S02]  /*11f0*/  MUFU.RCP R24, R21 ;  /* 0x0000001500187308 */ /* 0x000e240000001000 */
[----:B0-----:R-:W-:-:S04]  /*1200*/  FFMA R0, R21, R24, -1 ;  /* 0xbf80000015007423 */ /* 0x001fc80000000018 */
[----:B------:R-:W-:-:S04]  /*1210*/  FADD.FTZ R19, -R0, -RZ ;  /* 0x800000ff00137221 */ /* 0x000fc80000010100 */
[----:B------:R-:W-:-:S07]  /*1220*/  FFMA R24, R24, R19, R24 ;  /* 0x0000001318187223 */ /* 0x000fce0000000018 */
.L_x_54:
[----:B------:R-:W-:Y:S05]  /*1230*/  BSYNC.RECONVERGENT B1 ;  /* 0x0000000000017941 */ /* 0x000fea0003800200 */
.L_x_52:
        /* <DEDUP_REMOVED lines=14> */
.L_x_33:
[----:B------:R-:W-:Y:S05]  /*1320*/  BSYNC.RECONVERGENT B0 ;  /* 0x0000000000007941 */ /* 0x000fea0003800200 */
.L_x_32:
[----:B------:R-:W1:Y:S01]  /*1330*/  LDCU UR5, c[0x0][0x380] ;  /* 0x00007000ff0577ac */ /* 0x000e620008000800 */
[----:B------:R-:W-:Y:S02]  /*1340*/  UIADD3 UR4, UPT, UPT, UR14, UR4, URZ ;  /* 0x000000040e047290 */ /* 0x000fe4000fffe0ff */
[----:B------:R-:W-:Y:S02]  /*1350*/  UIADD3 UR11, UPT, UPT, -UR14, UR11, URZ ;  /* 0x0000000b0e0b7290 */ /* 0x000fe4000fffe1ff */
[----:B-1----:R-:W-:-:S09]  /*1360*/  UISETP.GE.U32.AND UP0, UPT, UR4, UR5, UPT ;  /* 0x000000050400728c */ /* 0x002fd2000bf06070 */
[----:B------:R-:W-:Y:S05]  /*1370*/  BRA.U !UP0, `(.L_x_55) ;  /* 0xffffffed08947547 */ /* 0x000fea000b83ffff */
.L_x_31:
[----:B------:R-:W-:-:S13]  /*1380*/  ISETP.GE.U32.AND P0, PT, R2, UR5, PT ;  /* 0x0000000502007c0c */ /* 0x000fda000bf06070 */
[----:B------:R-:W-:Y:S05]  /*1390*/  @P0 EXIT ;  /* 0x000000000000094d */ /* 0x000fea0003800000 */
[----:B-----5:R-:W1:Y:S02]  /*13a0*/  LDC.64 R4, c[0x0][0x3b0] ;  /* 0x0000ec00ff047b82 */ /* 0x020e640000000a00 */
[----:B-1----:R-:W-:-:S05]  /*13b0*/  IMAD.WIDE R2, R2, 0x10, R4 ;  /* 0x0000001002027825 */ /* 0x002fca00078e0204 */
[----:B------:R-:W-:Y:S01]  /*13c0*/  STG.E.128 desc[UR12][R2.64], R8 ;  /* 0x0000000802007986 */ /* 0x000fe2000c101d0c */
[----:B------:R-:W-:Y:S05]  /*13d0*/  EXIT ;  /* 0x000000000000794d */ /* 0x000fea0003800000 */
        .weak           $__internal_2_$__cuda_sm20_rcp_rn_f32_slowpath
        .type           $__internal_2_$__cuda_sm20_rcp_rn_f32_slowpath,@function
        .size           $__internal_2_$__cuda_sm20_rcp_rn_f32_slowpath,(.L_x_75 - $__internal_2_$__cuda_sm20_rcp_rn_f32_slowpath)
$__internal_2_$__cuda_sm20_rcp_rn_f32_slowpath:
[----:B------:R-:W-:Y:S01]  /*13e0*/  SHF.L.U32 R22, R0, 0x1, RZ ;  /* 0x0000000100167819 */ /* 0x000fe200000006ff */
[----:B------:R-:W-:Y:S03]  /*13f0*/  BSSY.RECONVERGENT B3, `(.L_x_56) ;  /* 0x0000030000037945 */ /* 0x000fe60003800200 */
[----:B------:R-:W-:-:S04]  /*1400*/  SHF.R.U32.HI R22, RZ, 0x18, R22 ;  /* 0x00000018ff167819 */ /* 0x000fc80000011616 */
[----:B------:R-:W-:-:S13]  /*1410*/  ISETP.NE.U32.AND P0, PT, R22, RZ, PT ;  /* 0x000000ff1600720c */ /* 0x000fda0003f05070 */
[----:B------:R-:W-:Y:S05]  /*1420*/  @P0 BRA `(.L_x_57) ;  /* 0x0000000000280947 */ /* 0x000fea0003800000 */
[----:B------:R-:W-:-:S05]  /*1430*/  IMAD.SHL.U32 R22, R0, 0x2, RZ ;  /* 0x0000000200167824 */ /* 0x000fca00078e00ff */
[----:B------:R-:W-:-:S13]  /*1440*/  ISETP.NE.AND P0, PT, R22, RZ, PT ;  /* 0x000000ff1600720c */ /* 0x000fda0003f05270 */
[----:B------:R-:W-:Y:S01]  /*1450*/  @P0 FFMA R25, R0, 1.84467440737095516160e+19, RZ ;  /* 0x5f80000000190823 */ /* 0x000fe200000000ff */
[----:B------:R-:W-:Y:S08]  /*1460*/  @!P0 MUFU.RCP R24, R0 ;  /* 0x0000000000188308 */ /* 0x000ff00000001000 */
[----:B------:R-:W0:Y:S02]  /*1470*/  @P0 MUFU.RCP R22, R25 ;  /* 0x0000001900160308 */ /* 0x000e240000001000 */
[----:B0-----:R-:W-:-:S04]  /*1480*/  @P0 FFMA R27, R25, R22, -1 ;  /* 0xbf800000191b0423 */ /* 0x001fc80000000016 */
[----:B------:R-:W-:-:S04]  /*1490*/  @P0 FADD.FTZ R27, -R27, -RZ ;  /* 0x800000ff1b1b0221 */ /* 0x000fc80000010100 */
[----:B------:R-:W-:-:S04]  /*14a0*/  @P0 FFMA R27, R22, R27, R22 ;  /* 0x0000001b161b0223 */ /* 0x000fc80000000016 */
[----:B------:R-:W-:Y:S01]  /*14b0*/  @P0 FFMA R24, R27, 1.84467440737095516160e+19, RZ ;  /* 0x5f8000001b180823 */ /* 0x000fe200000000ff */
[----:B------:R-:W-:Y:S06]  /*14c0*/  BRA `(.L_x_58) ;  /* 0x0000000000887947 */ /* 0x000fec0003800000 */
.L_x_57:
[----:B------:R-:W-:-:S04]  /*14d0*/  IADD3 R24, PT, PT, R22, -0xfd, RZ ;  /* 0xffffff0316187810 */ /* 0x000fc80007ffe0ff */
[----:B------:R-:W-:-:S13]  /*14e0*/  ISETP.GT.U32.AND P0, PT, R24, 0x1, PT ;  /* 0x000000011800780c */ /* 0x000fda0003f04070 */
[----:B------:R-:W-:Y:S05]  /*14f0*/  @P0 BRA `(.L_x_59) ;  /* 0x0000000000780947 */ /* 0x000fea0003800000 */
[----:B------:R-:W-:Y:S02]  /*1500*/  LOP3.LUT R28, R0, 0x7fffff, RZ, 0xc0, !PT ;  /* 0x007fffff001c7812 */ /* 0x000fe400078ec0ff */
[----:B------:R-:W-:Y:S02]  /*1510*/  IADD3 R22, PT, PT, R22, -0xfc, RZ ;  /* 0xffffff0416167810 */ /* 0x000fe40007ffe0ff */
[----:B------:R-:W-:-:S04]  /*1520*/  LOP3.LUT R28, R28, 0x3f800000, RZ, 0xfc, !PT ;  /* 0x3f8000001c1c7812 */ /* 0x000fc800078efcff */
[----:B------:R-:W0:Y:S02]  /*1530*/  MUFU.RCP R27, R28 ;  /* 0x0000001c001b7308 */ /* 0x000e240000001000 */
[----:B0-----:R-:W-:-:S04]  /*1540*/  FFMA R26, R28, R27, -1 ;  /* 0xbf8000001c1a7423 */ /* 0x001fc8000000001b */
[----:B------:R-:W-:-:S04]  /*1550*/  FADD.FTZ R26, -R26, -RZ ;  /* 0x800000ff1a1a7221 */ /* 0x000fc80000010100 */
[CCC-:B------:R-:W-:Y:S01]  /*1560*/  FFMA.RM R25, R27.reuse, R26.reuse, R27.reuse ;  /* 0x0000001a1b197223 */ /* 0x1c0fe2000000401b */
[----:B------:R-:W-:Y:S01]  /*1570*/  FFMA.RP R26, R27, R26, R27 ;  /* 0x0000001a1b1a7223 */ /* 0x000fe2000000801b */
[----:B------:R-:W-:-:S04]  /*1580*/  IMAD.MOV.U32 R27, RZ, RZ, 0x3 ;  /* 0x00000003ff1b7424 */ /* 0x000fc800078e00ff */
[C---:B------:R-:W-:Y:S02]  /*1590*/  FSETP.NEU.FTZ.AND P0, PT, R25.reuse, R26, PT ;  /* 0x0000001a1900720b */ /* 0x040fe40003f1d000 */
[----:B------:R-:W-:Y:S02]  /*15a0*/  LOP3.LUT R25, R25, 0x7fffff, RZ, 0xc0, !PT ;  /* 0x007fffff19197812 */ /* 0x000fe400078ec0ff */
[----:B------:R-:W-:Y:S02]  /*15b0*/  SHF.L.U32 R26, R27, R24, RZ ;  /* 0x000000181b1a7219 */ /* 0x000fe400000006ff */
[----:B------:R-:W-:-:S04]  /*15c0*/  LOP3.LUT R25, R25, 0x800000, RZ, 0xfc, !PT ;  /* 0x0080000019197812 */ /* 0x000fc800078efcff */
[----:B------:R-:W-:Y:S02]  /*15d0*/  LOP3.LUT R27, R26, R25, RZ, 0xc0, !PT ;  /* 0x000000191a1b7212 */ /* 0x000fe400078ec0ff */
[----:B------:R-:W-:Y:S02]  /*15e0*/  SEL R26, RZ, 0xffffffff, !P0 ;  /* 0xffffffffff1a7807 */ /* 0x000fe40004000000 */
[-C--:B------:R-:W-:Y:S02]  /*15f0*/  SHF.R.U32.HI R27, RZ, R24.reuse, R27 ;  /* 0x00000018ff1b7219 */ /* 0x080fe4000001161b */
[----:B------:R-:W-:Y:S02]  /*1600*/  IADD3 R26, PT, PT, -R26, RZ, RZ ;  /* 0x000000ff1a1a7210 */ /* 0x000fe40007ffe1ff */
[----:B------:R-:W-:Y:S02]  /*1610*/  LOP3.LUT P0, RZ, R27, 0x1, RZ, 0xc0, !PT ;  /* 0x000000011bff7812 */ /* 0x000fe4000780c0ff */
[----:B------:R-:W-:-:S02]  /*1620*/  LOP3.LUT P1, RZ, R26, R24, R25, 0xf8, !PT ;  /* 0x000000181aff7212 */ /* 0x000fc4000782f819 */
[----:B------:R-:W-:Y:S02]  /*1630*/  LOP3.LUT P2, RZ, R27, 0x2, RZ, 0xc0, !PT ;  /* 0x000000021bff7812 */ /* 0x000fe4000784c0ff */
[----:B------:R-:W-:Y:S02]  /*1640*/  SHF.R.U32.HI R25, RZ, R22, R25 ;  /* 0x00000016ff197219 */ /* 0x000fe40000011619 */
[----:B------:R-:W-:Y:S02]  /*1650*/  PLOP3.LUT P0, PT, P0, P1, P2, 0xe0, 0x0 ;  /* 0x000000000000781c */ /* 0x000fe40000703c20 */
[----:B------:R-:W-:Y:S02]  /*1660*/  LOP3.LUT P1, RZ, R0, 0x7fffff, RZ, 0xc0, !PT ;  /* 0x007fffff00ff7812 */ /* 0x000fe4000782c0ff */
[----:B------:R-:W-:-:S05]  /*1670*/  SEL R24, RZ, 0x1, !P0 ;  /* 0x00000001ff187807 */ /* 0x000fca0004000000 */
[----:B------:R-:W-:-:S05]  /*1680*/  IMAD.MOV R24, RZ, RZ, -R24 ;  /* 0x000000ffff187224 */ /* 0x000fca00078e0a18 */
[----:B------:R-:W-:-:S13]  /*1690*/  ISETP.GE.AND P0, PT, R24, RZ, PT ;  /* 0x000000ff1800720c */ /* 0x000fda0003f06270 */
[----:B------:R-:W-:-:S05]  /*16a0*/  @!P0 VIADD R25, R25, 0x1 ;  /* 0x0000000119198836 */ /* 0x000fca0000000000 */
[----:B------:R-:W-:-:S04]  /*16b0*/  @!P1 SHF.L.U32 R25, R25, 0x1, RZ ;  /* 0x0000000119199819 */ /* 0x000fc800000006ff */
[----:B------:R-:W-:Y:S01]  /*16c0*/  LOP3.LUT R24, R25, 0x80000000, R0, 0xf8, !PT ;  /* 0x8000000019187812 */ /* 0x000fe200078ef800 */
[----:B------:R-:W-:Y:S06]  /*16d0*/  BRA `(.L_x_58) ;  /* 0x0000000000047947 */ /* 0x000fec0003800000 */
.L_x_59:
[----:B------:R0:W1:Y:S02]  /*16e0*/  MUFU.RCP R24, R0 ;  /* 0x0000000000187308 */ /* 0x0000640000001000 */
.L_x_58:
[----:B------:R-:W-:Y:S05]  /*16f0*/  BSYNC.RECONVERGENT B3 ;  /* 0x0000000000037941 */ /* 0x000fea0003800200 */
.L_x_56:
[----:B------:R-:W-:Y:S02]  /*1700*/  HFMA2 R27, -RZ, RZ, 0, 0 ;  /* 0x00000000ff1b7431 */ /* 0x000fe400000001ff */
[----:B------:R-:W-:-:S04]  /*1710*/  IMAD.MOV.U32 R26, RZ, RZ, R16 ;  /* 0x000000ffff1a7224 */ /* 0x000fc800078e0010 */
[----:B01----:R-:W-:Y:S05]  /*1720*/  RET.REL.NODEC R26 `(force_calculation_kernel) ;  /* 0xffffffe81a347950 */ /* 0x003fea0003c3ffff */
.L_x_60:
        /* <DEDUP_REMOVED lines=13> */
.L_x_75:


//--------------------- .text.first_integration_kernel --------------------------
	.section	.text.first_integration_kernel,"ax",@progbits
	.align	128
        .global         first_integration_kernel
        .type           first_integration_kernel,@function
        .size           first_integration_kernel,(.L_x_76 - first_integration_kernel)
        .other          first_integration_kernel,@"STO_CUDA_ENTRY STV_DEFAULT"
first_integration_kernel:
.text.first_integration_kernel:
        /* <DEDUP_REMOVED lines=11> */
[----:B------:R-:W3:Y:S08]  /*00b0*/  LDC.64 R20, c[0x0][0x3a8] ;  /* 0x0000ea00ff147b82 */ /* 0x000ef00000000a00 */
[----:B------:R-:W4:Y:S01]  /*00c0*/  LDC.64 R24, c[0x0][0x398] ;  /* 0x0000e600ff187b82 */ /* 0x000f220000000a00 */
[----:B0-----:R-:W-:-:S05]  /*00d0*/  IMAD.WIDE R26, R3, 0x10, R26 ;  /* 0x00000010031a7825 */ /* 0x001fca00078e021a */
[----:B-1----:R-:W2:Y:S01]  /*00e0*/  LDG.E.128 R16, desc[UR4][R26.64] ;  /* 0x000000041a107981 */ /* 0x002ea2000c1e1d00 */
[----:B---3--:R-:W-:-:S06]  /*00f0*/  IMAD.WIDE R20, R3, 0x10, R20 ;  /* 0x0000001003147825 */ /* 0x008fcc00078e0214 */
[----:B------:R-:W3:Y:S01]  /*0100*/  LDG.E.128 R20, desc[UR4][R20.64] ;  /* 0x0000000414147981 */ /* 0x000ee2000c1e1d00 */
[----:B----4-:R-:W-:-:S05]  /*0110*/  IMAD.WIDE R24, R3, 0x10, R24 ;  /* 0x0000001003187825 */ /* 0x010fca00078e0218 */
[----:B------:R0:W5:Y:S01]  /*0120*/  LDG.E.128 R12, desc[UR4][R24.64] ;  /* 0x00000004180c7981 */ /* 0x000162000c1e1d00 */
[----:B------:R-:W-:Y:S01]  /*0130*/  IMAD.MOV.U32 R2, RZ, RZ, 0x1 ;  /* 0x00000001ff027424 */ /* 0x000fe200078e00ff */
[----:B--2---:R-:W1:Y:S01]  /*0140*/  F2F.F64.F32 R8, UR6 ;  /* 0x0000000600087d10 */ /* 0x004e620008201800 */
[----:B------:R-:W-:Y:S01]  /*0150*/  BSSY.RECONVERGENT B0, `(.L_x_61) ;  /* 0x000001a000007945 */ /* 0x000fe20003800200 */
[----:B-1----:R-:W-:-:S06]  /*0160*/  DMUL R8, R8, 0.5 ;  /* 0x3fe0000008087828 */ /* 0x002fcc0000000000 */
[----:B------:R-:W1:Y:S08]  /*0170*/  F2F.F64.F32 R10, R19 ;  /* 0x00000013000a7310 */ /* 0x000e700000201800 */
[----:B-1----:R-:W1:Y:S02]  /*0180*/  MUFU.RCP64H R3, R11 ;  /* 0x0000000b00037308 */ /* 0x002e640000001800 */
[----:B-1----:R-:W-:-:S08]  /*0190*/  DFMA R4, -R10, R2, 1 ;  /* 0x3ff000000a04742b */ /* 0x002fd00000000102 */
[----:B------:R-:W-:-:S08]  /*01a0*/  DFMA R4, R4, R4, R4 ;  /* 0x000000040404722b */ /* 0x000fd00000000004 */
[----:B------:R-:W-:Y:S02]  /*01b0*/  DFMA R2, R2, R4, R2 ;  /* 0x000000040202722b */ /* 0x000fe40000000002 */
[----:B---3--:R-:W1:Y:S06]  /*01c0*/  F2F.F64.F32 R4, R20 ;  /* 0x0000001400047310 */ /* 0x008e6c0000201800 */
[----:B------:R-:W-:-:S08]  /*01d0*/  DFMA R6, -R10, R2, 1 ;  /* 0x3ff000000a06742b */ /* 0x000fd00000000102 */
[----:B------:R-:W-:Y:S02]  /*01e0*/  DFMA R2, R2, R6, R2 ;  /* 0x000000060202722b */ /* 0x000fe40000000002 */
[----:B-1----:R-:W-:-:S08]  /*01f0*/  DMUL R4, R8, R4 ;  /* 0x0000000408047228 */ /* 0x002fd00000000000 */
[----:B------:R-:W-:Y:S02]  /*0200*/  DMUL R6, R4, R2 ;  /* 0x0000000204067228 */ /* 0x000fe40000000000 */
[----:B------:R-:W-:-:S06]  /*0210*/  FSETP.GEU.AND P1, PT, |R5|, 6.5827683646048100446e-37, PT ;  /* 0x036000000500780b */ /* 0x000fcc0003f2e200 */
[----:B------:R-:W-:-:S08]  /*0220*/  DFMA R28, -R10, R6, R4 ;  /* 0x000000060a1c722b */ /* 0x000fd00000000104 */
[----:B------:R-:W-:-:S10]  /*0230*/  DFMA R2, R2, R28, R6 ;  /* 0x0000001c0202722b */ /* 0x000fd40000000006 */
        /* <DEDUP_REMOVED lines=8> */
[----:B-----5:R-:W-:Y:S05]  /*02c0*/  CALL.REL.NOINC `($__internal_3_$__cuda_sm20_div_rn_f64_full) ;  /* 0x00000004008c7944 */ /* 0x020fea0003c00000 */
[----:B------:R-:W-:Y:S02]  /*02d0*/  IMAD.MOV.U32 R2, RZ, RZ, R4 ;  /* 0x000000ffff027224 */ /* 0x000fe400078e0004 */
[----:B------:R-:W-:-:S07]  /*02e0*/  IMAD.MOV.U32 R3, RZ, RZ, R5 ;  /* 0x000000ffff037224 */ /* 0x000fce00078e0005 */
.L_x_62:
[----:B------:R-:W-:Y:S05]  /*02f0*/  BSYNC.RECONVERGENT B0 ;  /* 0x0000000000007941 */ /* 0x000fea0003800200 */
.L_x_61:
        /* <DEDUP_REMOVED lines=21> */
[----:B------:R-:W-:Y:S01]  /*0450*/  MOV R5, R11 ;  /* 0x0000000b00057202 */ /* 0x000fe20000000f00 */
[----:B------:R-:W-:Y:S01]  /*0460*/  IMAD.MOV.U32 R3, RZ, RZ, R7 ;  /* 0x000000ffff037224 */ /* 0x000fe200078e0007 */
[----:B------:R-:W-:Y:S01]  /*0470*/  MOV R0, 0x4a0 ;  /* 0x000004a000007802 */ /* 0x000fe20000000f00 */
[----:B------:R-:W-:-:S07]  /*0480*/  IMAD.MOV.U32 R4, RZ, RZ, R10 ;  /* 0x000000ffff047224 */ /* 0x000fce00078e000a */
[----:B-----5:R-:W-:Y:S05]  /*0490*/  CALL.REL.NOINC `($__internal_3_$__cuda_sm20_div_rn_f64_full) ;  /* 0x0000000400187944 */ /* 0x020fea0003c00000 */
.L_x_64:
[----:B------:R-:W-:Y:S05]  /*04a0*/  BSYNC.RECONVERGENT B0 ;  /* 0x0000000000007941 */ /* 0x000fea0003800200 */
.L_x_63:
        /* <DEDUP_REMOVED lines=29> */
.L_x_66:
[----:B------:R-:W-:Y:S05]  /*0680*/  BSYNC.RECONVERGENT B0 ;  /* 0x0000000000007941 */ /* 0x000fea0003800200 */
.L_x_65:
[----:B------:R-:W0:Y:S01]  /*0690*/  F2F.F64.F32 R18, R18 ;  /* 0x0000001200127310 */ /* 0x000e220000201800 */
[----:B------:R-:W1:Y:S01]  /*06a0*/  LDC R9, c[0x0][0x388] ;  /* 0x0000e200ff097b82 */ /* 0x000e620000000800 */
[----:B------:R-:W2:Y:S01]  /*06b0*/  LDCU UR6, c[0x0][0x384] ;  /* 0x00007080ff0677ac */ /* 0x000ea20008000800 */
[----:B------:R-:W-:-:S06]  /*06c0*/  PLOP3.LUT P0, PT, PT, PT, PT, 0x80, 0x8 ;  /* 0x000000000008781c */ /* 0x000fcc0003f0f070 */
[----:B------:R-:W3:Y:S01]  /*06d0*/  LDC R4, c[0x0][0x38c] ;  /* 0x0000e300ff047b82 */ /* 0x000ee20000000800 */
[----:B0-----:R-:W-:-:S07]  /*06e0*/  DADD R2, R18, R2 ;  /* 0x0000000012027229 */ /* 0x001fce0000000002 */
[----:B------:R-:W0:Y:S01]  /*06f0*/  LDC R11, c[0x0][0x390] ;  /* 0x0000e400ff0b7b82 */ /* 0x000e220000000800 */
[----:B--2--5:R-:W-:Y:S01]  /*0700*/  FFMA R12, R20, UR6, R12 ;  /* 0x00000006140c7c23 */ /* 0x024fe2000800000c */
[----:B------:R-:W-:Y:S01]  /*0710*/  FFMA R13, R21, UR6, R13 ;  /* 0x00000006150d7c23 */ /* 0x000fe2000800000d */
[----:B------:R-:W2:Y:S01]  /*0720*/  F2F.F32.F64 R3, R2 ;  /* 0x0000000200037310 */ /* 0x000ea20000301000 */
[----:B-1----:R-:W-:-:S05]  /*0730*/  FMUL R5, R9, 0.5 ;  /* 0x3f00000009057820 */ /* 0x002fca0000400000 */
[----:B------:R-:W-:Y:S01]  /*0740*/  FSETP.GT.AND P5, PT, R12, R5, PT ;  /* 0x000000050c00720b */ /* 0x000fe20003fa4000 */
[----:B---3--:R-:W-:-:S05]  /*0750*/  FMUL R0, R4, 0.5 ;  /* 0x3f00000004007820 */ /* 0x008fca0000400000 */
[----:B------:R-:W-:Y:S01]  /*0760*/  FSETP.GT.AND P4, PT, R13, R0, PT ;  /* 0x000000000d00720b */ /* 0x000fe20003f84000 */
[----:B--2---:R-:W-:Y:S01]  /*0770*/  FFMA R14, R3, UR6, R14 ;  /* 0x00000006030e7c23 */ /* 0x004fe2000800000e */
[----:B0-----:R-:W-:Y:S01]  /*0780*/  FMUL R7, R11, 0.5 ;  /* 0x3f0000000b077820 */ /* 0x001fe20000400000 */
[----:B------:R-:W-:Y:S04]  /*0790*/  STG.E desc[UR4][R26.64+0x8], R3 ;  /* 0x000008031a007986 */ /* 0x000fe8000c101904 */
[C---:B------:R-:W-:Y:S01]  /*07a0*/  @!P5 FSETP.GEU.AND P1, PT, R12.reuse, -R5, PT ;  /* 0x800000050c00d20b */ /* 0x040fe20003f2e000 */
[----:B------:R-:W-:Y:S01]  /*07b0*/  @P5 FADD R5, R12, -R9 ;  /* 0x800000090c055221 */ /* 0x000fe20000000000 */
[----:B------:R-:W-:Y:S02]  /*07c0*/  FSETP.GT.AND P3, PT, R14, R7, PT ;  /* 0x000000070e00720b */ /* 0x000fe40003f64000 */
[----:B------:R-:W-:-:S02]  /*07d0*/  @!P5 PLOP3.LUT P0, PT, P1, PT, PT, 0x80, 0x8 ;  /* 0x000000000008d81c */ /* 0x000fc40000f0f070 */
[----:B------:R-:W-:Y:S02]  /*07e0*/  PLOP3.LUT P1, PT, PT, PT, PT, 0x80, 0x8 ;  /* 0x000000000008781c */ /* 0x000fe40003f2f070 */
[----:B------:R-:W-:-:S04]  /*07f0*/  @!P4 FSETP.GEU.AND P2, PT, R13, -R0, PT ;  /* 0x800000000d00c20b */ /* 0x000fc80003f4e000 */
[----:B------:R-:W-:Y:S02]  /*0800*/  @!P4 PLOP3.LUT P1, PT, P2, PT, PT, 0x80, 0x8 ;  /* 0x000000000008c81c */ /* 0x000fe4000172f070 */
[----:B------:R-:W-:Y:S02]  /*0810*/  PLOP3.LUT P2, PT, PT, PT, PT, 0x80, 0x8 ;  /* 0x000000000008781c */ /* 0x000fe40003f4f070 */
[----:B------:R-:W-:Y:S01]  /*0820*/  @!P3 FSETP.GEU.AND P6, PT, R14, -R7, PT ;  /* 0x800000070e00b20b */ /* 0x000fe20003fce000 */
[----:B------:R-:W-:Y:S01]  /*0830*/  @!P0 FADD R12, R12, R9 ;  /* 0x000000090c0c8221 */ /* 0x000fe20000000000 */
[----:B------:R-:W-:Y:S01]  /*0840*/  @P3 FADD R9, R14, -R11 ;  /* 0x8000000b0e093221 */ /* 0x000fe20000000000 */
[----:B------:R-:W-:Y:S01]  /*0850*/  @P4 FADD R7, R13, -R4 ;  /* 0x800000040d074221 */ /* 0x000fe20000000000 */
[----:B------:R-:W-:Y:S01]  /*0860*/  @!P3 PLOP3.LUT P2, PT, P6, PT, PT, 0x80, 0x8 ;  /* 0x000000000008b81c */ /* 0x000fe2000374f070 */
[----:B------:R-:W-:-:S04]  /*0870*/  @!P5 IMAD.MOV.U32 R5, RZ, RZ, R12 ;  /* 0x000000ffff05d224 */ /* 0x000fc800078e000c */
[----:B------:R-:W-:Y:S01]  /*0880*/  @!P1 FADD R13, R13, R4 ;  /* 0x000000040d0d9221 */ /* 0x000fe20000000000 */
[----:B------:R-:W-:Y:S03]  /*0890*/  STG.E desc[UR4][R24.64], R5 ;  /* 0x0000000518007986 */ /* 0x000fe6000c101904 */
[----:B------:R-:W-:-:S04]  /*08a0*/  @!P4 IMAD.MOV.U32 R7, RZ, RZ, R13 ;  /* 0x000000ffff07c224 */ /* 0x000fc800078e000d */
[----:B------:R-:W-:Y:S01]  /*08b0*/  @!P2 FADD R14, R14, R11 ;  /* 0x0000000b0e0ea221 */ /* 0x000fe20000000000 */
[----:B------:R-:W-:Y:S04]  /*08c0*/  STG.E desc[UR4][R24.64+0x4], R7 ;  /* 0x0000040718007986 */ /* 0x000fe8000c101904 */
[----:B------:R-:W-:-:S05]  /*08d0*/  @!P3 MOV R9, R14 ;  /* 0x0000000e0009b202 */ /* 0x000fca0000000f00 */
[----:B------:R-:W-:Y:S01]  /*08e0*/  STG.E desc[UR4][R24.64+0x8], R9 ;  /* 0x0000080918007986 */ /* 0x000fe2000c101904 */
[----:B------:R-:W-:Y:S05]  /*08f0*/  EXIT ;  /* 0x000000000000794d */ /* 0x000fea0003800000 */
        .weak           $__internal_3_$__cuda_sm20_div_rn_f64_full
        .type           $__internal_3_$__cuda_sm20_div_rn_f64_full,@function
        .size           $__internal_3_$__cuda_sm20_div_rn_f64_full,(.L_x_76 - $__internal_3_$__cuda_sm20_div_rn_f64_full)
$__internal_3_$__cuda_sm20_div_rn_f64_full:
[C---:B------:R-:W-:Y:S01]  /*0900*/  FSETP.GEU.AND P0, PT, |R5|.reuse, 1.469367938527859385e-39, PT ;  /* 0x001000000500780b */ /* 0x040fe20003f0e200 */
[----:B------:R-:W-:Y:S01]  /*0910*/  IMAD.MOV.U32 R28, RZ, RZ, 0x1 ;  /* 0x00000001ff1c7424 */ /* 0x000fe200078e00ff */
[----:B------:R-:W-:Y:S01]  /*0920*/  LOP3.LUT R6, R5, 0x800fffff, RZ, 0xc0, !PT ;  /* 0x800fffff05067812 */ /* 0x000fe200078ec0ff */
[----:B------:R-:W-:Y:S01]  /*0930*/  IMAD.MOV.U32 R19, RZ, RZ, 0x1ca00000 ;  /* 0x1ca00000ff137424 */ /* 0x000fe200078e00ff */
[C---:B------:R-:W-:Y:S01]  /*0940*/  FSETP.GEU.AND P2, PT, |R3|.reuse, 1.469367938527859385e-39, PT ;  /* 0x001000000300780b */ /* 0x040fe20003f4e200 */
[----:B------:R-:W-:Y:S01]  /*0950*/  BSSY.RECONVERGENT B1, `(.L_x_67) ;  /* 0x0000052000017945 */ /* 0x000fe20003800200 */
[----:B------:R-:W-:Y:S01]  /*0960*/  LOP3.LUT R7, R6, 0x3ff00000, RZ, 0xfc, !PT ;  /* 0x3ff0000006077812 */ /* 0x000fe200078efcff */
[----:B------:R-:W-:Y:S01]  /*0970*/  IMAD.MOV.U32 R6, RZ, RZ, R4 ;  /* 0x000000ffff067224 */ /* 0x000fe200078e0004 */
[----:B------:R-:W-:Y:S02]  /*0980*/  LOP3.LUT R15, R3, 0x7ff00000, RZ, 0xc0, !PT ;  /* 0x7ff00000030f7812 */ /* 0x000fe400078ec0ff */
[----:B------:R-:W-:-:S03]  /*0990*/  LOP3.LUT R36, R5, 0x7ff00000, RZ, 0xc0, !PT ;  /* 0x7ff0000005247812 */ /* 0x000fc600078ec0ff */
[----:B------:R-:W-:Y:S01]  /*09a0*/  @!P0 DMUL R6, R4, 8.98846567431157953865e+307 ;  /* 0x7fe0000004068828 */ /* 0x000fe20000000000 */
[----:B------:R-:W-:-:S03]  /*09b0*/  ISETP.GE.U32.AND P1, PT, R15, R36, PT ;  /* 0x000000240f00720c */ /* 0x000fc60003f26070 */
[----:B------:R-:W-:Y:S01]  /*09c0*/  @!P2 LOP3.LUT R30, R5, 0x7ff00000, RZ, 0xc0, !PT ;  /* 0x7ff00000051ea812 */ /* 0x000fe200078ec0ff */
[----:B------:R-:W-:Y:S01]  /*09d0*/  @!P2 IMAD.MOV.U32 R34, RZ, RZ, RZ ;  /* 0x000000ffff22a224 */ /* 0x000fe200078e00ff */
[----:B------:R-:W0:Y:S02]  /*09e0*/  MUFU.RCP64H R29, R7 ;  /* 0x00000007001d7308 */ /* 0x000e240000001800 */
[----:B------:R-:W-:Y:S02]  /*09f0*/  @!P2 ISETP.GE.U32.AND P3, PT, R15, R30, PT ;  /* 0x0000001e0f00a20c */ /* 0x000fe40003f66070 */
[----:B------:R-:W-:Y:S02]  /*0a00*/  @!P0 LOP3.LUT R36, R7, 0x7ff00000, RZ, 0xc0, !PT ;  /* 0x7ff0000007248812 */ /* 0x000fe400078ec0ff */
[----:B------:R-:W-:-:S04]  /*0a10*/  @!P2 SEL R23, R19, 0x63400000, !P3 ;  /* 0x634000001317a807 */ /* 0x000fc80005800000 */
[----:B------:R-:W-:-:S04]  /*0a20*/  @!P2 LOP3.LUT R23, R23, 0x80000000, R3, 0xf8, !PT ;  /* 0x800000001717a812 */ /* 0x000fc800078ef803 */
[----:B------:R-:W-:Y:S01]  /*0a30*/  @!P2 LOP3.LUT R35, R23, 0x100000, RZ, 0xfc, !PT ;  /* 0x001000001723a812 */ /* 0x000fe200078efcff */
[----:B------:R-:W-:Y:S01]  /*0a40*/  IMAD.MOV.U32 R23, RZ, RZ, R15 ;  /* 0x000000ffff177224 */ /* 0x000fe200078e000f */
[----:B0-----:R-:W-:-:S08]  /*0a50*/  DFMA R32, R28, -R6, 1 ;  /* 0x3ff000001c20742b */ /* 0x001fd00000000806 */
[----:B------:R-:W-:-:S08]  /*0a60*/  DFMA R32, R32, R32, R32 ;  /* 0x000000202020722b */ /* 0x000fd00000000020 */
[----:B------:R-:W-:Y:S01]  /*0a70*/  DFMA R32, R28, R32, R28 ;  /* 0x000000201c20722b */ /* 0x000fe2000000001c */
[----:B------:R-:W-:Y:S01]  /*0a80*/  SEL R29, R19, 0x63400000, !P1 ;  /* 0x63400000131d7807 */ /* 0x000fe20004800000 */
[----:B------:R-:W-:-:S03]  /*0a90*/  IMAD.MOV.U32 R28, RZ, RZ, R2 ;  /* 0x000000ffff1c7224 */ /* 0x000fc600078e0002 */
[----:B------:R-:W-:-:S03]  /*0aa0*/  LOP3.LUT R29, R29, 0x800fffff, R3, 0xf8, !PT ;  /* 0x800fffff1d1d7812 */ /* 0x000fc600078ef803 */
[----:B------:R-:W-:-:S03]  /*0ab0*/  DFMA R30, R32, -R6, 1 ;  /* 0x3ff00000201e742b */ /* 0x000fc60000000806 */
[----:B------:R-:W-:-:S05]  /*0ac0*/  @!P2 DFMA R28, R28, 2, -R34 ;  /* 0x400000001c1ca82b */ /* 0x000fca0000000822 */
[----:B------:R-:W-:-:S05]  /*0ad0*/  DFMA R30, R32, R30, R32 ;  /* 0x0000001e201e722b */ /* 0x000fca0000000020 */
[----:B------:R-:W-:-:S03]  /*0ae0*/  @!P2 LOP3.LUT R23, R29, 0x7ff00000, RZ, 0xc0, !PT ;  /* 0x7ff000001d17a812 */ /* 0x000fc600078ec0ff */
[----:B------:R-:W-:-:S08]  /*0af0*/  DMUL R32, R30, R28 ;  /* 0x0000001c1e207228 */ /* 0x000fd00000000000 */
[----:B------:R-:W-:-:S08]  /*0b00*/  DFMA R34, R32, -R6, R28 ;  /* 0x800000062022722b */ /* 0x000fd0000000001c */
[----:B------:R-:W-:Y:S01]  /*0b10*/  DFMA R34, R30, R34, R32 ;  /* 0x000000221e22722b */ /* 0x000fe20000000020 */
        /* <DEDUP_REMOVED lines=9> */
[----:B------:R-:W-:-:S04]  /*0bb0*/  SEL R15, R19, 0x63400000, !P0 ;  /* 0x63400000130f7807 */ /* 0x000fc80004000000 */
[----:B------:R-:W-:Y:S01]  /*0bc0*/  IADD3 R15, PT, PT, -R15, R2, RZ ;  /* 0x000000020f0f7210 */ /* 0x000fe20007ffe1ff */
[----:B------:R-:W-:-:S04]  /*0bd0*/  IMAD.MOV.U32 R2, RZ, RZ, RZ ;  /* 0x000000ffff027224 */ /* 0x000fc800078e00ff */
        /* <DEDUP_REMOVED lines=12> */
[----:B------:R-:W-:Y:S01]  /*0ca0*/  IMAD.MOV.U32 R2, RZ, RZ, RZ ;  /* 0x000000ffff027224 */ /* 0x000fe200078e00ff */
[----:B------:R-:W-:-:S05]  /*0cb0*/  IADD3 R15, PT, PT, -R15, -0x43300000, RZ ;  /* 0xbcd000000f0f7810 */ /* 0x000fca0007ffe1ff */
[----:B------:R-:W-:-:S03]  /*0cc0*/  DFMA R2, R30, -R2, R34 ;  /* 0x800000021e02722b */ /* 0x000fc60000000022 */
[----:B------:R-:W-:-:S07]  /*0cd0*/  LOP3.LUT R19, R5, R19, RZ, 0x3c, !PT ;  /* 0x0000001305137212 */ /* 0x000fce00078e3cff */
[----:B------:R-:W-:-:S04]  /*0ce0*/  FSETP.NEU.AND P0, PT, |R3|, R15, PT ;  /* 0x0000000f0300720b */ /* 0x000fc80003f0d200 */
[----:B------:R-:W-:Y:S02]  /*0cf0*/  FSEL R30, R4, R30, !P0 ;  /* 0x0000001e041e7208 */ /* 0x000fe40004000000 */
[----:B------:R-:W-:Y:S01]  /*0d00*/  FSEL R31, R19, R31, !P0 ;  /* 0x0000001f131f7208 */ /* 0x000fe20004000000 */
[----:B------:R-:W-:Y:S06]  /*0d10*/  BRA `(.L_x_69) ;  /* 0x0000000000547947 */ /* 0x000fec0003800000 */
.L_x_68:
        /* <DEDUP_REMOVED lines=12> */
[----:B------:R-:W-:Y:S01]  /*0de0*/  @!P0 IMAD.MOV.U32 R30, RZ, RZ, RZ ;  /* 0x000000ffff1e8224 */ /* 0x000fe200078e00ff */
[----:B------:R-:W-:-:S03]  /*0df0*/  @P0 MOV R30, RZ ;  /* 0x000000ff001e0202 */ /* 0x000fc60000000f00 */
[----:B------:R-:W-:Y:S01]  /*0e00*/  @P0 IMAD.MOV.U32 R31, RZ, RZ, R2 ;  /* 0x000000ffff1f0224 */ /* 0x000fe200078e0002 */
[----:B------:R-:W-:Y:S06]  /*0e10*/  BRA `(.L_x_69) ;  /* 0x0000000000147947 */ /* 0x000fec0003800000 */
.L_x_71:
[----:B------:R-:W-:Y:S01]  /*0e20*/  LOP3.LUT R31, R5, 0x80000, RZ, 0xfc, !PT ;  /* 0x00080000051f7812 */ /* 0x000fe200078efcff */
[----:B------:R-:W-:Y:S01]  /*0e30*/  IMAD.MOV.U32 R30, RZ, RZ, R4 ;  /* 0x000000ffff1e7224 */ /* 0x000fe200078e0004 */
[----:B------:R-:W-:Y:S06]  /*0e40*/  BRA `(.L_x_69) ;  /* 0x0000000000087947 */ /* 0x000fec0003800000 */
.L_x_70:
[----:B------:R-:W-:Y:S01]  /*0e50*/  LOP3.LUT R31, R3, 0x80000, RZ, 0xfc, !PT ;  /* 0x00080000031f7812 */ /* 0x000fe200078efcff */
[----:B------:R-:W-:-:S07]  /*0e60*/  IMAD.MOV.U32 R30, RZ, RZ, R2 ;  /* 0x000000ffff1e7224 */ /* 0x000fce00078e0002 */
.L_x_69:
[----:B------:R-:W-:Y:S05]  /*0e70*/  BSYNC.RECONVERGENT B1 ;  /* 0x0000000000017941 */ /* 0x000fea0003800200 */
.L_x_67:
[----:B------:R-:W-:Y:S02]  /*0e80*/  IMAD.MOV.U32 R2, RZ, RZ, R0 ;  /* 0x000000ffff027224 */ /* 0x000fe400078e0000 */
[----:B------:R-:W-:Y:S02]  /*0e90*/  IMAD.MOV.U32 R3, RZ, RZ, 0x0 ;  /* 0x00000000ff037424 */ /* 0x000fe400078e00ff */
[----:B------:R-:W-:Y:S02]  /*0ea0*/  IMAD.MOV.U32 R4, RZ, RZ, R30 ;  /* 0x000000ffff047224 */ /* 0x000fe400078e001e */
[----:B------:R-:W-:Y:S01]  /*0eb0*/  IMAD.MOV.U32 R5, RZ, RZ, R31 ;  /* 0x000000ffff057224 */ /* 0x000fe200078e001f */
[----:B------:R-:W-:Y:S06]  /*0ec0*/  RET.REL.NODEC R2 `(first_integration_kernel) ;  /* 0xfffffff0024c7950 */ /* 0x000fec0003c3ffff */
.L_x_72:
        /* <DEDUP_REMOVED lines=11> */
.L_x_76:


//--------------------- .nv.shared._Z25compute_info_final_kerneljPfP6float2j --------------------------
	.section	.nv.shared._Z25compute_info_final_kerneljPfP6float2j,"aw",@nobits
	.sectionflags	@""
	.align	16
	.zero		1024


//--------------------- .nv.shared.reserved.0     --------------------------
	.section	.nv.shared.reserved.0,"aw",@nobits
	.weak		__nv_reservedSMEM_offset_0_alias
	.size		__nv_reservedSMEM_offset_0_alias, 0, 64
	.other		__nv_reservedSMEM_offset_0_alias,@"STO_CUDA_RESERVED_SHARED STV_DEFAULT"
__nv_reservedSMEM_offset_0_alias:
	.zero		0
	.zero		64


//--------------------- .nv.shared._Z24compute_info_sums_kerneljP6float4S0_P6float2 --------------------------
	.section	.nv.shared._Z24compute_info_sums_kerneljP6float4S0_P6float2,"aw",@nobits
	.sectionflags	@""
	.align	16
	.zero		1024


//--------------------- .nv.shared.second_integration_kernel --------------------------
	.section	.nv.shared.second_integration_kernel,"aw",@nobits
	.sectionflags	@""
	.align	16
	.zero		1024


//--------------------- .nv.shared.force_calculation_kernel --------------------------
	.section	.nv.shared.force_calculation_kernel,"aw",@nobits
	.sectionflags	@""
	.align	16
	.zero		1024


//--------------------- .nv.shared.first_integration_kernel --------------------------
	.section	.nv.shared.first_integration_kernel,"aw",@nobits
	.sectionflags	@""
	.align	16
	.zero		1024


//--------------------- .nv.constant0._Z25compute_info_final_kerneljPfP6float2j --------------------------
	.section	.nv.constant0._Z25compute_info_final_kerneljPfP6float2j,"a",@progbits
	.sectionflags	@""
	.align	4
.nv.constant0._Z25compute_info_final_kerneljPfP6float2j:
	.zero		924


//--------------------- .nv.constant0._Z24compute_info_sums_kerneljP6float4S0_P6float2 --------------------------
	.section	.nv.constant0._Z24compute_info_sums_kerneljP6float4S0_P6float2,"a",@progbits
	.sectionflags	@""
	.align	4
.nv.constant0._Z24compute_info_sums_kerneljP6float4S0_P6float2:
	.zero		928


//--------------------- .nv.constant0.second_integration_kernel --------------------------
	.section	.nv.constant0.second_integration_kernel,"a",@progbits
	.sectionflags	@""
	.align	4
.nv.constant0.second_integration_kernel:
	.zero		920


//--------------------- .nv.constant0.force_calculation_kernel --------------------------
	.section	.nv.constant0.force_calculation_kernel,"a",@progbits
	.sectionflags	@""
	.align	4
.nv.constant0.force_calculation_kernel:
	.zero		956


//--------------------- .nv.constant0.first_integration_kernel --------------------------
	.section	.nv.constant0.first_integration_kernel,"a",@progbits
	.sectionflags	@""
	.align	4
.nv.constant0.first_integration_kernel:
	.zero		944


//--------------------- SYMBOLS --------------------------

	.type		.nv.reservedSmem.offset0,@object
	.size		.nv.reservedSmem.offset0,0x4
	.type		.nv.reservedSmem.cap,@object
	.size		.nv.reservedSmem.cap,0x4
